// auto-generated by cutlass_sweep.gemm — config: {"arch": "sm_90", "cluster_m": 1, "cluster_n": 4, "dtype": "tf32", "dtype_b": "tf32", "layout": "nt", "stages": 0, "tile_k": 32, "tile_m": 64, "tile_n": 128}
#include "cutlass/cutlass.h"
#include "cutlass/gemm/collective/collective_builder.hpp"
#include "cutlass/gemm/device/gemm_universal_adapter.h"
#include "cutlass/gemm/kernel/gemm_universal.hpp"
#include "cutlass/epilogue/collective/collective_builder.hpp"

using ElemA = cutlass::tfloat32_t;
using ElemB = cutlass::tfloat32_t;
using ElemCD = cutlass::tfloat32_t;
using Acc  = float;
using TileShape    = cute::Shape<cute::_64, cute::_128, cute::_32>;
using ClusterShape = cute::Shape<cute::_1, cute::_4, cute::_1>;

using CollectiveEpilogue = typename cutlass::epilogue::collective::CollectiveBuilder<
    cutlass::arch::Sm90, cutlass::arch::OpClassTensorOp,
    TileShape, ClusterShape,
    cutlass::epilogue::collective::EpilogueTileAuto,
    Acc, Acc,
    ElemCD, cutlass::layout::RowMajor, 128 / cutlass::sizeof_bits<ElemCD>::value,
    ElemCD, cutlass::layout::RowMajor, 128 / cutlass::sizeof_bits<ElemCD>::value,
    cutlass::epilogue::collective::EpilogueScheduleAuto
  >::CollectiveOp;

using CollectiveMainloop = typename cutlass::gemm::collective::CollectiveBuilder<
    cutlass::arch::Sm90, cutlass::arch::OpClassTensorOp,
    ElemA, cutlass::layout::RowMajor, 128 / cutlass::sizeof_bits<ElemA>::value,
    ElemB, cutlass::layout::ColumnMajor, 128 / cutlass::sizeof_bits<ElemB>::value,
    Acc,
    TileShape, ClusterShape,
    cutlass::gemm::collective::StageCountAutoCarveout<static_cast<int>(sizeof(typename CollectiveEpilogue::SharedStorage))>,
    cutlass::gemm::collective::KernelScheduleAuto
  >::CollectiveOp;

using GemmKernel = cutlass::gemm::kernel::GemmUniversal<
    cute::Shape<int,int,int,int>,
    CollectiveMainloop,
    CollectiveEpilogue
>;
using Gemm = cutlass::gemm::device::GemmUniversalAdapter<GemmKernel>;

// Force the device kernel symbol into the cubin without needing a host main.
auto* _anchor = &cutlass::device_kernel<GemmKernel>;


// ===== COMPILED SASS (sm_90a) =====

	.target	sm_90a

	.elftype	@"ET_EXEC"


//--------------------- .note.nv.tkinfo           --------------------------
	.section	.note.nv.tkinfo,"",@"SHT_NOTE"
	.sectionflags	@"SHF_NOTE_NV_TKINFO"
	.tkinfo
        /*0018*/ 	.word	0x00000002
        /*0030*/ 	.string	""
        /*0030*/ 	.string	"ptxas"
        /*0030*/ 	.string	"Cuda compilation tools, release 13.0, V13.0.88"
        /*0030*/ 	.string	"Build cuda_13.0.r13.0/compiler.36424714_0"
        /*0030*/ 	.string	"-arch sm_90a -m 64 "



//--------------------- .note.nv.cuinfo           --------------------------
	.section	.note.nv.cuinfo,"",@"SHT_NOTE"
	.sectionflags	@"SHF_NOTE_NV_CUINFO"
        /*0018*/ 	.short	0x0002
        /*001a*/ 	.short	0x005a
        /*001c*/ 	.short	0x0082
	.zero		2


//--------------------- .nv.info                  --------------------------
	.section	.nv.info,"",@"SHT_CUDA_INFO"
	.align	4


	//----- nvinfo : EIATTR_REGCOUNT
	.align		4
        /*0000*/ 	.byte	0x04, 0x2f
        /*0002*/ 	.short	(.L_15 - .L_14)
	.align		4
.L_14:
        /*0004*/ 	.word	index@(_ZN7cutlass13device_kernelINS_4gemm6kernel13GemmUniversalIN4cute5tupleIJiiiiEEENS1_10collective13CollectiveMmaINS1_34MainloopSm90TmaGmmaWarpSpecializedILi9ENS5_IJNS4_1CILi1EEENSA_ILi4EEESB_EEENS1_32KernelTmaWarpSpecializedPingpongEEENS5_IJNSA_ILi64EEENSA_ILi128EEENSA_ILi32EEEEEENS_10tfloat32_tENS5_IJlSB_lEEESK_SL_NS4_8TiledMMAINS4_8MMA_AtomIJNS4_4SM904GMMA30MMA_64x128x8_F32TF32TF32_SS_TNILNSP_7ScaleInE1ELSR_1EEEEEENS4_6LayoutINS5_IJSB_SB_SB_EEENS5_IJNSA_ILi0EEESW_SW_EEEEENS5_IJNS4_10UnderscoreESZ_SZ_EEEEENS4_23SM90_TMA_LOAD_MULTICASTENS4_14ComposedLayoutINS4_7SwizzleILi3ELi4ELi3EEENS4_18smem_ptr_flag_bitsILi32EEENSU_INS5_IJNSA_ILi8EEESI_EEENS5_IJSI_SB_EEEEEEEvNS4_8identityENS4_13SM90_TMA_LOADES1C_vS1D_EENS_8epilogue10collective6detail29Sm90TmaWarpSpecializedAdapterINS1H_15DefaultEpilogueISK_SL_SL_NS1G_6thread17LinearCombinationISK_Li1EffLNS1L_9ScaleType4KindE0ELNS_15FloatRoundStyleE2ESK_EENS1_15EpilogueDefaultEEEEEvvEEEEvNT_6ParamsE)
        /*0008*/ 	.word	0x000000a8


	//----- nvinfo : EIATTR_FRAME_SIZE
	.align		4
.L_15:
        /*000c*/ 	.byte	0x04, 0x11
        /*000e*/ 	.short	(.L_17 - .L_16)
	.align		4
.L_16:
        /*0010*/ 	.word	index@(_ZN7cutlass13device_kernelINS_4gemm6kernel13GemmUniversalIN4cute5tupleIJiiiiEEENS1_10collective13CollectiveMmaINS1_34MainloopSm90TmaGmmaWarpSpecializedILi9ENS5_IJNS4_1CILi1EEENSA_ILi4EEESB_EEENS1_32KernelTmaWarpSpecializedPingpongEEENS5_IJNSA_ILi64EEENSA_ILi128EEENSA_ILi32EEEEEENS_10tfloat32_tENS5_IJlSB_lEEESK_SL_NS4_8TiledMMAINS4_8MMA_AtomIJNS4_4SM904GMMA30MMA_64x128x8_F32TF32TF32_SS_TNILNSP_7ScaleInE1ELSR_1EEEEEENS4_6LayoutINS5_IJSB_SB_SB_EEENS5_IJNSA_ILi0EEESW_SW_EEEEENS5_IJNS4_10UnderscoreESZ_SZ_EEEEENS4_23SM90_TMA_LOAD_MULTICASTENS4_14ComposedLayoutINS4_7SwizzleILi3ELi4ELi3EEENS4_18smem_ptr_flag_bitsILi32EEENSU_INS5_IJNSA_ILi8EEESI_EEENS5_IJSI_SB_EEEEEEEvNS4_8identityENS4_13SM90_TMA_LOADES1C_vS1D_EENS_8epilogue10collective6detail29Sm90TmaWarpSpecializedAdapterINS1H_15DefaultEpilogueISK_SL_SL_NS1G_6thread17LinearCombinationISK_Li1EffLNS1L_9ScaleType4KindE0ELNS_15FloatRoundStyleE2ESK_EENS1_15EpilogueDefaultEEEEEvvEEEEvNT_6ParamsE)
        /*0014*/ 	.word	0x00000008


	//----- nvinfo : EIATTR_MIN_STACK_SIZE
	.align		4
.L_17:
        /*0018*/ 	.byte	0x04, 0x12
        /*001a*/ 	.short	(.L_19 - .L_18)
	.align		4
.L_18:
        /*001c*/ 	.word	index@(_ZN7cutlass13device_kernelINS_4gemm6kernel13GemmUniversalIN4cute5tupleIJiiiiEEENS1_10collective13CollectiveMmaINS1_34MainloopSm90TmaGmmaWarpSpecializedILi9ENS5_IJNS4_1CILi1EEENSA_ILi4EEESB_EEENS1_32KernelTmaWarpSpecializedPingpongEEENS5_IJNSA_ILi64EEENSA_ILi128EEENSA_ILi32EEEEEENS_10tfloat32_tENS5_IJlSB_lEEESK_SL_NS4_8TiledMMAINS4_8MMA_AtomIJNS4_4SM904GMMA30MMA_64x128x8_F32TF32TF32_SS_TNILNSP_7ScaleInE1ELSR_1EEEEEENS4_6LayoutINS5_IJSB_SB_SB_EEENS5_IJNSA_ILi0EEESW_SW_EEEEENS5_IJNS4_10UnderscoreESZ_SZ_EEEEENS4_23SM90_TMA_LOAD_MULTICASTENS4_14ComposedLayoutINS4_7SwizzleILi3ELi4ELi3EEENS4_18smem_ptr_flag_bitsILi32EEENSU_INS5_IJNSA_ILi8EEESI_EEENS5_IJSI_SB_EEEEEEEvNS4_8identityENS4_13SM90_TMA_LOADES1C_vS1D_EENS_8epilogue10collective6detail29Sm90TmaWarpSpecializedAdapterINS1H_15DefaultEpilogueISK_SL_SL_NS1G_6thread17LinearCombinationISK_Li1EffLNS1L_9ScaleType4KindE0ELNS_15FloatRoundStyleE2ESK_EENS1_15EpilogueDefaultEEEEEvvEEEEvNT_6ParamsE)
        /*0020*/ 	.word	0x00000008
.L_19:


//--------------------- .nv.compat                --------------------------
	.section	.nv.compat,"",@"SHT_CUDA_COMPAT_INFO"
	.align	4
        /*0000*/ 	.byte	0x02, 0x09, 0x01, 0x00, 0x02, 0x02, 0x04, 0x00, 0x02, 0x05, 0x05, 0x00, 0x03, 0x07, 0x01, 0x01
        /*0010*/ 	.byte	0x02, 0x03, 0x01, 0x00, 0x02, 0x06, 0x01, 0x00, 0x04, 0x0b, 0x08, 0x00, 0x00, 0x00, 0x00, 0x00
        /*0020*/ 	.byte	0x00, 0x00, 0x00, 0x00


//--------------------- .nv.info._ZN7cutlass13device_kernelINS_4gemm6kernel13GemmUniversalIN4cute5tupleIJiiiiEEENS1_10collective13CollectiveMmaINS1_34MainloopSm90TmaGmmaWarpSpecializedILi9ENS5_IJNS4_1CILi1EEENSA_ILi4EEESB_EEENS1_32KernelTmaWarpSpecializedPingpongEEENS5_IJNSA_ILi64EEENSA_ILi128EEENSA_ILi32EEEEEENS_10tfloat32_tENS5_IJlSB_lEEESK_SL_NS4_8TiledMMAINS4_8MMA_AtomIJNS4_4SM904GMMA30MMA_64x128x8_F32TF32TF32_SS_TNILNSP_7ScaleInE1ELSR_1EEEEEENS4_6LayoutINS5_IJSB_SB_SB_EEENS5_IJNSA_ILi0EEESW_SW_EEEEENS5_IJNS4_10UnderscoreESZ_SZ_EEEEENS4_23SM90_TMA_LOAD_MULTICASTENS4_14ComposedLayoutINS4_7SwizzleILi3ELi4ELi3EEENS4_18smem_ptr_flag_bitsILi32EEENSU_INS5_IJNSA_ILi8EEESI_EEENS5_IJSI_SB_EEEEEEEvNS4_8identityENS4_13SM90_TMA_LOADES1C_vS1D_EENS_8epilogue10collective6detail29Sm90TmaWarpSpecializedAdapterINS1H_15DefaultEpilogueISK_SL_SL_NS1G_6thread17LinearCombinationISK_Li1EffLNS1L_9ScaleType4KindE0ELNS_15FloatRoundStyleE2ESK_EENS1_15EpilogueDefaultEEEEEvvEEEEvNT_6ParamsE --------------------------
	.section	.nv.info._ZN7cutlass13device_kernelINS_4gemm6kernel13GemmUniversalIN4cute5tupleIJiiiiEEENS1_10collective13CollectiveMmaINS1_34MainloopSm90TmaGmmaWarpSpecializedILi9ENS5_IJNS4_1CILi1EEENSA_ILi4EEESB_EEENS1_32KernelTmaWarpSpecializedPingpongEEENS5_IJNSA_ILi64EEENSA_ILi128EEENSA_ILi32EEEEEENS_10tfloat32_tENS5_IJlSB_lEEESK_SL_NS4_8TiledMMAINS4_8MMA_AtomIJNS4_4SM904GMMA30MMA_64x128x8_F32TF32TF32_SS_TNILNSP_7ScaleInE1ELSR_1EEEEEENS4_6LayoutINS5_IJSB_SB_SB_EEENS5_IJNSA_ILi0EEESW_SW_EEEEENS5_IJNS4_10UnderscoreESZ_SZ_EEEEENS4_23SM90_TMA_LOAD_MULTICASTENS4_14ComposedLayoutINS4_7SwizzleILi3ELi4ELi3EEENS4_18smem_ptr_flag_bitsILi32EEENSU_INS5_IJNSA_ILi8EEESI_EEENS5_IJSI_SB_EEEEEEEvNS4_8identityENS4_13SM90_TMA_LOADES1C_vS1D_EENS_8epilogue10collective6detail29Sm90TmaWarpSpecializedAdapterINS1H_15DefaultEpilogueISK_SL_SL_NS1G_6thread17LinearCombinationISK_Li1EffLNS1L_9ScaleType4KindE0ELNS_15FloatRoundStyleE2ESK_EENS1_15EpilogueDefaultEEEEEvvEEEEvNT_6ParamsE,"",@"SHT_CUDA_INFO"
	.sectionflags	@""
	.align	4


	//----- nvinfo : EIATTR_CUDA_API_VERSION
	.align		4
        /*0000*/ 	.byte	0x04, 0x37
        /*0002*/ 	.short	(.L_21 - .L_20)
.L_20:
        /*0004*/ 	.word	0x00000082


	//----- nvinfo : EIATTR_KPARAM_INFO
	.align		4
.L_21:
        /*0008*/ 	.byte	0x04, 0x17
        /*000a*/ 	.short	(.L_23 - .L_22)
.L_22:
        /*000c*/ 	.word	0x00000000
        /*0010*/ 	.short	0x0000
        /*0012*/ 	.short	0x0070
        /*0014*/ 	.byte	0x00, 0xf0, 0x01, 0x10


	//----- nvinfo : EIATTR_SPARSE_MMA_MASK
	.align		4
.L_23:
        /*0018*/ 	.byte	0x03, 0x50
        /*001a*/ 	.short	0x0000


	//----- nvinfo : EIATTR_MAXREG_COUNT
	.align		4
        /*001c*/ 	.byte	0x03, 0x1b
        /*001e*/ 	.short	0x00a8


	//----- nvinfo : EIATTR_NUM_BARRIERS
	.align		4
        /*0020*/ 	.byte	0x02, 0x4c
        /*0022*/ 	.byte	0x01
	.zero		1


	//----- nvinfo : EIATTR_EXTERNS
	.align		4
        /*0024*/ 	.byte	0x04, 0x0f
        /*0026*/ 	.short	(.L_25 - .L_24)


	//   ....[0]....
	.align		4
.L_24:
        /*0028*/ 	.word	index@(__assertfail)


	//----- nvinfo : EIATTR_ANNOTATIONS
	.align		4
.L_25:
        /*002c*/ 	.byte	0x04, 0x55
        /*002e*/ 	.short	(.L_27 - .L_26)


	//   ....[0]....
.L_26:
        /*0030*/ 	.word	0x00000001
        /*0034*/ 	.byte	0x10, 0x0e, 0x00, 0x00, 0x01, 0x00, 0x00, 0x00, 0xc0, 0x14, 0x00, 0x00, 0x01, 0x00, 0x00, 0x00
        /*0044*/ 	.byte	0xc0, 0x63, 0x00, 0x00, 0x01, 0x00, 0x00, 0x00, 0xf0, 0x6f, 0x00, 0x00


	//----- nvinfo : EIATTR_MERCURY_ISA_VERSION
	.align		4
.L_27:
        /*0050*/ 	.byte	0x03, 0x5f
        /*0052*/ 	.short	0x0101


	//----- nvinfo : EIATTR_INT_WARP_WIDE_INSTR_OFFSETS
	.align		4
        /*0054*/ 	.byte	0x04, 0x31
        /*0056*/ 	.short	(.L_29 - .L_28)


	//   ....[0]....
.L_28:
        /*0058*/ 	.word	0x000005d0


	//   ....[1]....
        /*005c*/ 	.word	0x00000610


	//   ....[2]....
        /*0060*/ 	.word	0x00000740


	//   ....[3]....
        /*0064*/ 	.word	0x00000750


	//   ....[4]....
        /*0068*/ 	.word	0x00000760


	//   ....[5]....
        /*006c*/ 	.word	0x00000770


	//   ....[6]....
        /*0070*/ 	.word	0x00000830


	//   ....[7]....
        /*0074*/ 	.word	0x00000870


	//   ....[8]....
        /*0078*/ 	.word	0x00002180


	//----- nvinfo : EIATTR_COOP_GROUP_MASK_REGIDS
	.align		4
.L_29:
        /*007c*/ 	.byte	0x04, 0x29
        /*007e*/ 	.short	(.L_31 - .L_30)


	//   ....[0]....
.L_30:
        /*0080*/ 	.word	0xffffffff


	//   ....[1]....
        /*0084*/ 	.word	0xffffffff


	//   ....[2]....
        /*0088*/ 	.word	0xffffffff


	//   ....[3]....
        /*008c*/ 	.word	0xffffffff


	//   ....[4]....
        /*0090*/ 	.word	0xffffffff


	//   ....[5]....
        /*0094*/ 	.word	0xffffffff


	//   ....[6]....
        /*0098*/ 	.word	0xffffffff


	//----- nvinfo : EIATTR_COOP_GROUP_INSTR_OFFSETS
	.align		4
.L_31:
        /*009c*/ 	.byte	0x04, 0x28
        /*009e*/ 	.short	(.L_33 - .L_32)


	//   ....[0]....
.L_32:
        /*00a0*/ 	.word	0x00000070


	//   ....[1]....
        /*00a4*/ 	.word	0x00000080


	//   ....[2]....
        /*00a8*/ 	.word	0x00000140


	//   ....[3]....
        /*00ac*/ 	.word	0x000003b0


	//   ....[4]....
        /*00b0*/ 	.word	0x000003f0


	//   ....[5]....
        /*00b4*/ 	.word	0x00000480


	//   ....[6]....
        /*00b8*/ 	.word	0x000009c0


	//----- nvinfo : EIATTR_REG_RECONFIG
	.align		4
.L_33:
        /*00bc*/ 	.byte	0x01, 0x54
	.zero		2


	//----- nvinfo : EIATTR_SYSCALL_OFFSETS
	.align		4
        /*00c0*/ 	.byte	0x04, 0x46
        /*00c2*/ 	.short	(.L_35 - .L_34)


	//   ....[0]....
.L_34:
        /*00c4*/ 	.word	0x00001930


	//----- nvinfo : EIATTR_MBARRIER_INSTR_OFFSETS
	.align		4
.L_35:
        /*00c8*/ 	.byte	0x04, 0x39
        /*00ca*/ 	.short	(.L_37 - .L_36)


	//   ....[0]....
.L_36:
        /*00cc*/ 	.word	0x00000270
        /*00d0*/ 	.word	0x000000ff
        /*00d4*/ 	.word	0x00000000
        /*00d8*/ 	.short	0x0100
        /*00da*/ 	.byte	0x08
	.zero		1


	//   ....[1]....
        /*00dc*/ 	.word	0x00000280
        /*00e0*/ 	.word	0x000000ff
        /*00e4*/ 	.word	0x00000048
        /*00e8*/ 	.short	0x0100
        /*00ea*/ 	.byte	0x08
	.zero		1


	//   ....[2]....
        /*00ec*/ 	.word	0x00000290
        /*00f0*/ 	.word	0x000000ff
        /*00f4*/ 	.word	0x00000008
        /*00f8*/ 	.short	0x0100
        /*00fa*/ 	.byte	0x08
	.zero		1


	//   ....[3]....
        /*00fc*/ 	.word	0x000002a0
        /*0100*/ 	.word	0x000000ff
        /*0104*/ 	.word	0x00000050
        /*0108*/ 	.short	0x0100
        /*010a*/ 	.byte	0x08
	.zero		1


	//   ....[4]....
        /*010c*/ 	.word	0x000002b0
        /*0110*/ 	.word	0x000000ff
        /*0114*/ 	.word	0x00000010
        /*0118*/ 	.short	0x0100
        /*011a*/ 	.byte	0x08
	.zero		1


	//   ....[5]....
        /*011c*/ 	.word	0x000002c0
        /*0120*/ 	.word	0x000000ff
        /*0124*/ 	.word	0x00000058
        /*0128*/ 	.short	0x0100
        /*012a*/ 	.byte	0x08
	.zero		1


	//   ....[6]....
        /*012c*/ 	.word	0x000002d0
        /*0130*/ 	.word	0x000000ff
        /*0134*/ 	.word	0x00000018
        /*0138*/ 	.short	0x0100
        /*013a*/ 	.byte	0x08
	.zero		1


	//   ....[7]....
        /*013c*/ 	.word	0x000002e0
        /*0140*/ 	.word	0x000000ff
        /*0144*/ 	.word	0x00000060
        /*0148*/ 	.short	0x0100
        /*014a*/ 	.byte	0x08
	.zero		1


	//   ....[8]....
        /*014c*/ 	.word	0x000002f0
        /*0150*/ 	.word	0x000000ff
        /*0154*/ 	.word	0x00000020
        /*0158*/ 	.short	0x0100
        /*015a*/ 	.byte	0x08
	.zero		1


	//   ....[9]....
        /*015c*/ 	.word	0x00000300
        /*0160*/ 	.word	0x000000ff
        /*0164*/ 	.word	0x00000068
        /*0168*/ 	.short	0x0100
        /*016a*/ 	.byte	0x08
	.zero		1


	//   ....[10]....
        /*016c*/ 	.word	0x00000310
        /*0170*/ 	.word	0x000000ff
        /*0174*/ 	.word	0x00000028
        /*0178*/ 	.short	0x0100
        /*017a*/ 	.byte	0x08
	.zero		1


	//   ....[11]....
        /*017c*/ 	.word	0x00000320
        /*0180*/ 	.word	0x000000ff
        /*0184*/ 	.word	0x00000070
        /*0188*/ 	.short	0x0100
        /*018a*/ 	.byte	0x08
	.zero		1


	//   ....[12]....
        /*018c*/ 	.word	0x00000330
        /*0190*/ 	.word	0x000000ff
        /*0194*/ 	.word	0x00000030
        /*0198*/ 	.short	0x0100
        /*019a*/ 	.byte	0x08
	.zero		1


	//   ....[13]....
        /*019c*/ 	.word	0x00000340
        /*01a0*/ 	.word	0x000000ff
        /*01a4*/ 	.word	0x00000078
        /*01a8*/ 	.short	0x0100
        /*01aa*/ 	.byte	0x08
	.zero		1


	//   ....[14]....
        /*01ac*/ 	.word	0x00000350
        /*01b0*/ 	.word	0x000000ff
        /*01b4*/ 	.word	0x00000038
        /*01b8*/ 	.short	0x0100
        /*01ba*/ 	.byte	0x08
	.zero		1


	//   ....[15]....
        /*01bc*/ 	.word	0x00000360
        /*01c0*/ 	.word	0x000000ff
        /*01c4*/ 	.word	0x00000080
        /*01c8*/ 	.short	0x0100
        /*01ca*/ 	.byte	0x08
	.zero		1


	//   ....[16]....
        /*01cc*/ 	.word	0x00000370
        /*01d0*/ 	.word	0x000000ff
        /*01d4*/ 	.word	0x00000040
        /*01d8*/ 	.short	0x0100
        /*01da*/ 	.byte	0x08
	.zero		1


	//   ....[17]....
        /*01dc*/ 	.word	0x00000380
        /*01e0*/ 	.word	0x000000ff
        /*01e4*/ 	.word	0x00000088
        /*01e8*/ 	.short	0x0100
        /*01ea*/ 	.byte	0x08
	.zero		1


	//   ....[18]....
        /*01ec*/ 	.word	0x000008a0
        /*01f0*/ 	.word	0x000000ff
        /*01f4*/ 	.word	0x000000c0
        /*01f8*/ 	.short	0x0100
        /*01fa*/ 	.byte	0x08
	.zero		1


	//   ....[19]....
        /*01fc*/ 	.word	0x00000920
        /*0200*/ 	.word	0x000000ff
        /*0204*/ 	.word	0x000000c8
        /*0208*/ 	.short	0x0100
        /*020a*/ 	.byte	0x08
	.zero		1


	//   ....[20]....
        /*020c*/ 	.word	0x00000940
        /*0210*/ 	.word	0x000000ff
        /*0214*/ 	.word	0x000000a0
        /*0218*/ 	.short	0x0100
        /*021a*/ 	.byte	0x09
	.zero		1


	//   ....[21]....
        /*021c*/ 	.word	0x00000950
        /*0220*/ 	.word	0x000000ff
        /*0224*/ 	.word	0x000000a8
        /*0228*/ 	.short	0x0100
        /*022a*/ 	.byte	0x09
	.zero		1


	//   ....[22]....
        /*022c*/ 	.word	0x00000960
        /*0230*/ 	.word	0x000000ff
        /*0234*/ 	.word	0x000000b0
        /*0238*/ 	.short	0x0100
        /*023a*/ 	.byte	0x09
	.zero		1


	//   ....[23]....
        /*023c*/ 	.word	0x00000970
        /*0240*/ 	.word	0x000000ff
        /*0244*/ 	.word	0x000000b8
        /*0248*/ 	.short	0x0100
        /*024a*/ 	.byte	0x09
	.zero		1


	//   ....[24]....
        /*024c*/ 	.word	0x000017f0
        /*0250*/ 	.word	0x000000ff
        /*0254*/ 	.word	0xfffffff8
        /*0258*/ 	.short	0x010a
        /*025a*/ 	.byte	0x2b
	.zero		1


	//   ....[25]....
        /*025c*/ 	.word	0x000019b0
        /*0260*/ 	.word	0x00000003
        /*0264*/ 	.word	0x00000000
        /*0268*/ 	.short	0x010a
        /*026a*/ 	.byte	0x3f
	.zero		1


	//   ....[26]....
        /*026c*/ 	.word	0x00001a10
        /*0270*/ 	.word	0x00000003
        /*0274*/ 	.word	0x00000000
        /*0278*/ 	.short	0x010a
        /*027a*/ 	.byte	0x3f
	.zero		1


	//   ....[27]....
        /*027c*/ 	.word	0x00001d70
        /*0280*/ 	.word	0x000000ff
        /*0284*/ 	.word	0x00000000
        /*0288*/ 	.short	0x010a
        /*028a*/ 	.byte	0x04
	.zero		1


	//   ....[28]....
        /*028c*/ 	.word	0x00001db0
        /*0290*/ 	.word	0x000000ff
        /*0294*/ 	.word	0x00000000
        /*0298*/ 	.short	0x010a
        /*029a*/ 	.byte	0x04
	.zero		1


	//   ....[29]....
        /*029c*/ 	.word	0x00002010
        /*02a0*/ 	.word	0x00000005
        /*02a4*/ 	.word	0x00000000
        /*02a8*/ 	.short	0x0101
        /*02aa*/ 	.byte	0x3f
	.zero		1


	//   ....[30]....
        /*02ac*/ 	.word	0x00002120
        /*02b0*/ 	.word	0x00000003
        /*02b4*/ 	.word	0x00000000
        /*02b8*/ 	.short	0x0101
        /*02ba*/ 	.byte	0x2e
	.zero		1


	//   ....[31]....
        /*02bc*/ 	.word	0x00002220
        /*02c0*/ 	.word	0x00000003
        /*02c4*/ 	.word	0x00000000
        /*02c8*/ 	.short	0x0101
        /*02ca*/ 	.byte	0x3f
	.zero		1


	//   ....[32]....
        /*02cc*/ 	.word	0x000022a0
        /*02d0*/ 	.word	0x000000ff
        /*02d4*/ 	.word	0x00000008
        /*02d8*/ 	.short	0x010a
        /*02da*/ 	.byte	0x2b
	.zero		1


	//   ....[33]....
        /*02dc*/ 	.word	0x00006400
        /*02e0*/ 	.word	0x00000000
        /*02e4*/ 	.word	0x00000000
        /*02e8*/ 	.short	0x0101
        /*02ea*/ 	.byte	0x2e
	.zero		1


	//   ....[34]....
        /*02ec*/ 	.word	0x00006d30
        /*02f0*/ 	.word	0x0000000e
        /*02f4*/ 	.word	0x00000048
        /*02f8*/ 	.short	0x010a
        /*02fa*/ 	.byte	0x3f
	.zero		1


	//   ....[35]....
        /*02fc*/ 	.word	0x00007120
        /*0300*/ 	.word	0x00000006
        /*0304*/ 	.word	0x000000c8
        /*0308*/ 	.short	0x0101
        /*030a*/ 	.byte	0x3f
	.zero		1


	//   ....[36]....
        /*030c*/ 	.word	0x00007840
        /*0310*/ 	.word	0x00000007
        /*0314*/ 	.word	0x00000000
        /*0318*/ 	.short	0x010a
        /*031a*/ 	.byte	0x3f
	.zero		1


	//   ....[37]....
        /*031c*/ 	.word	0x000078c0
        /*0320*/ 	.word	0x00000006
        /*0324*/ 	.word	0x00000000
        /*0328*/ 	.short	0x010a
        /*032a*/ 	.byte	0x3f
	.zero		1


	//   ....[38]....
        /*032c*/ 	.word	0x00007950
        /*0330*/ 	.word	0x00000007
        /*0334*/ 	.word	0x00000000
        /*0338*/ 	.short	0x010a
        /*033a*/ 	.byte	0x3f
	.zero		1


	//   ....[39]....
        /*033c*/ 	.word	0x000079e0
        /*0340*/ 	.word	0x00000006
        /*0344*/ 	.word	0x00000000
        /*0348*/ 	.short	0x010a
        /*034a*/ 	.byte	0x3f
	.zero		1


	//   ....[40]....
        /*034c*/ 	.word	0x00007a70
        /*0350*/ 	.word	0x00000007
        /*0354*/ 	.word	0x00000000
        /*0358*/ 	.short	0x010a
        /*035a*/ 	.byte	0x3f
	.zero		1


	//   ....[41]....
        /*035c*/ 	.word	0x00007b00
        /*0360*/ 	.word	0x00000006
        /*0364*/ 	.word	0x00000000
        /*0368*/ 	.short	0x010a
        /*036a*/ 	.byte	0x3f
	.zero		1


	//   ....[42]....
        /*036c*/ 	.word	0x00007b90
        /*0370*/ 	.word	0x00000007
        /*0374*/ 	.word	0x00000000
        /*0378*/ 	.short	0x010a
        /*037a*/ 	.byte	0x3f
	.zero		1


	//   ....[43]....
        /*037c*/ 	.word	0x00007c20
        /*0380*/ 	.word	0x00000006
        /*0384*/ 	.word	0x00000000
        /*0388*/ 	.short	0x010a
        /*038a*/ 	.byte	0x3f
	.zero		1


	//   ....[44]....
        /*038c*/ 	.word	0x00007cb0
        /*0390*/ 	.word	0x00000005
        /*0394*/ 	.word	0x00000000
        /*0398*/ 	.short	0x010a
        /*039a*/ 	.byte	0x3f
	.zero		1


	//   ....[45]....
        /*039c*/ 	.word	0x00007d20
        /*03a0*/ 	.word	0x00000003
        /*03a4*/ 	.word	0xfffffff8
        /*03a8*/ 	.short	0x010a
        /*03aa*/ 	.byte	0x3f
	.zero		1


	//   ....[46]....
        /*03ac*/ 	.word	0x00007d70
        /*03b0*/ 	.word	0x00000003
        /*03b4*/ 	.word	0x00000000
        /*03b8*/ 	.short	0x010a
        /*03ba*/ 	.byte	0x3f
	.zero		1


	//   ....[47]....
        /*03bc*/ 	.word	0x00007dd0
        /*03c0*/ 	.word	0x00000005
        /*03c4*/ 	.word	0x00000000
        /*03c8*/ 	.short	0x010a
        /*03ca*/ 	.byte	0x3f
	.zero		1


	//   ....[48]....
        /*03cc*/ 	.word	0x00007e30
        /*03d0*/ 	.word	0x00000003
        /*03d4*/ 	.word	0x00000008
        /*03d8*/ 	.short	0x010a
        /*03da*/ 	.byte	0x3f
	.zero		1


	//   ....[49]....
        /*03dc*/ 	.word	0x00007f00
        /*03e0*/ 	.word	0x0000000e
        /*03e4*/ 	.word	0x00000048
        /*03e8*/ 	.short	0x010a
        /*03ea*/ 	.byte	0x3f
	.zero		1


	//   ....[50]....
        /*03ec*/ 	.word	0x00007fd0
        /*03f0*/ 	.word	0x00000007
        /*03f4*/ 	.word	0x00000000
        /*03f8*/ 	.short	0x010a
        /*03fa*/ 	.byte	0x3f
	.zero		1


	//   ....[51]....
        /*03fc*/ 	.word	0x00008020
        /*0400*/ 	.word	0x00000006
        /*0404*/ 	.word	0x00000000
        /*0408*/ 	.short	0x010a
        /*040a*/ 	.byte	0x3f
	.zero		1


	//   ....[52]....
        /*040c*/ 	.word	0x00008070
        /*0410*/ 	.word	0x00000007
        /*0414*/ 	.word	0x00000000
        /*0418*/ 	.short	0x010a
        /*041a*/ 	.byte	0x3f
	.zero		1


	//   ....[53]....
        /*041c*/ 	.word	0x000080c0
        /*0420*/ 	.word	0x00000006
        /*0424*/ 	.word	0x00000000
        /*0428*/ 	.short	0x010a
        /*042a*/ 	.byte	0x3f
	.zero		1


	//   ....[54]....
        /*042c*/ 	.word	0x00008110
        /*0430*/ 	.word	0x00000007
        /*0434*/ 	.word	0x00000000
        /*0438*/ 	.short	0x010a
        /*043a*/ 	.byte	0x3f
	.zero		1


	//   ....[55]....
        /*043c*/ 	.word	0x00008160
        /*0440*/ 	.word	0x00000006
        /*0444*/ 	.word	0x00000000
        /*0448*/ 	.short	0x010a
        /*044a*/ 	.byte	0x3f
	.zero		1


	//   ....[56]....
        /*044c*/ 	.word	0x000081b0
        /*0450*/ 	.word	0x00000007
        /*0454*/ 	.word	0x00000000
        /*0458*/ 	.short	0x010a
        /*045a*/ 	.byte	0x3f
	.zero		1


	//   ....[57]....
        /*045c*/ 	.word	0x00008200
        /*0460*/ 	.word	0x00000006
        /*0464*/ 	.word	0x00000000
        /*0468*/ 	.short	0x010a
        /*046a*/ 	.byte	0x3f
	.zero		1


	//----- nvinfo : EIATTR_NUM_MBARRIERS
	.align		4
.L_37:
        /*046c*/ 	.byte	0x03, 0x38
        /*046e*/ 	.short	0x0018


	//----- nvinfo : EIATTR_EXIT_INSTR_OFFSETS
	.align		4
        /*0470*/ 	.byte	0x04, 0x1c
        /*0472*/ 	.short	(.L_39 - .L_38)


	//   ....[0]....
.L_38:
        /*0474*/ 	.word	0x00001450


	//   ....[1]....
        /*0478*/ 	.word	0x000014b0


	//   ....[2]....
        /*047c*/ 	.word	0x00006a20


	//   ....[3]....
        /*0480*/ 	.word	0x00006a50


	//   ....[4]....
        /*0484*/ 	.word	0x00007d00


	//----- nvinfo : EIATTR_MAX_THREADS
	.align		4
.L_39:
        /*0488*/ 	.byte	0x04, 0x05
        /*048a*/ 	.short	(.L_41 - .L_40)
.L_40:
        /*048c*/ 	.word	0x00000180
        /*0490*/ 	.word	0x00000001
        /*0494*/ 	.word	0x00000001


	//----- nvinfo : EIATTR_CRS_STACK_SIZE
	.align		4
.L_41:
        /*0498*/ 	.byte	0x04, 0x1e
        /*049a*/ 	.short	(.L_43 - .L_42)
.L_42:
        /*049c*/ 	.word	0x00000000


	//----- nvinfo : EIATTR_CBANK_PARAM_SIZE
	.align		4
.L_43:
        /*04a0*/ 	.byte	0x03, 0x19
        /*04a2*/ 	.short	0x0470


	//----- nvinfo : EIATTR_PARAM_CBANK
	.align		4
        /*04a4*/ 	.byte	0x04, 0x0a
        /*04a6*/ 	.short	(.L_45 - .L_44)
	.align		4
.L_44:
        /*04a8*/ 	.word	index@(.nv.constant0._ZN7cutlass13device_kernelINS_4gemm6kernel13GemmUniversalIN4cute5tupleIJiiiiEEENS1_10collective13CollectiveMmaINS1_34MainloopSm90TmaGmmaWarpSpecializedILi9ENS5_IJNS4_1CILi1EEENSA_ILi4EEESB_EEENS1_32KernelTmaWarpSpecializedPingpongEEENS5_IJNSA_ILi64EEENSA_ILi128EEENSA_ILi32EEEEEENS_10tfloat32_tENS5_IJlSB_lEEESK_SL_NS4_8TiledMMAINS4_8MMA_AtomIJNS4_4SM904GMMA30MMA_64x128x8_F32TF32TF32_SS_TNILNSP_7ScaleInE1ELSR_1EEEEEENS4_6LayoutINS5_IJSB_SB_SB_EEENS5_IJNSA_ILi0EEESW_SW_EEEEENS5_IJNS4_10UnderscoreESZ_SZ_EEEEENS4_23SM90_TMA_LOAD_MULTICASTENS4_14ComposedLayoutINS4_7SwizzleILi3ELi4ELi3EEENS4_18smem_ptr_flag_bitsILi32EEENSU_INS5_IJNSA_ILi8EEESI_EEENS5_IJSI_SB_EEEEEEEvNS4_8identityENS4_13SM90_TMA_LOADES1C_vS1D_EENS_8epilogue10collective6detail29Sm90TmaWarpSpecializedAdapterINS1H_15DefaultEpilogueISK_SL_SL_NS1G_6thread17LinearCombinationISK_Li1EffLNS1L_9ScaleType4KindE0ELNS_15FloatRoundStyleE2ESK_EENS1_15EpilogueDefaultEEEEEvvEEEEvNT_6ParamsE)
        /*04ac*/ 	.short	0x0210
        /*04ae*/ 	.short	0x0470


	//----- nvinfo : EIATTR_SW_WAR
	.align		4
.L_45:
        /*04b0*/ 	.byte	0x04, 0x36
        /*04b2*/ 	.short	(.L_47 - .L_46)
.L_46:
        /*04b4*/ 	.word	0x00000008
.L_47:


//--------------------- .nv.callgraph             --------------------------
	.section	.nv.callgraph,"",@"SHT_CUDA_CALLGRAPH"
	.align	4
	.sectionentsize	8
	.align		4
        /*0000*/ 	.word	0x00000000
	.align		4
        /*0004*/ 	.word	0xffffffff
	.align		4
        /*0008*/ 	.word	index@(_ZN7cutlass13device_kernelINS_4gemm6kernel13GemmUniversalIN4cute5tupleIJiiiiEEENS1_10collective13CollectiveMmaINS1_34MainloopSm90TmaGmmaWarpSpecializedILi9ENS5_IJNS4_1CILi1EEENSA_ILi4EEESB_EEENS1_32KernelTmaWarpSpecializedPingpongEEENS5_IJNSA_ILi64EEENSA_ILi128EEENSA_ILi32EEEEEENS_10tfloat32_tENS5_IJlSB_lEEESK_SL_NS4_8TiledMMAINS4_8MMA_AtomIJNS4_4SM904GMMA30MMA_64x128x8_F32TF32TF32_SS_TNILNSP_7ScaleInE1ELSR_1EEEEEENS4_6LayoutINS5_IJSB_SB_SB_EEENS5_IJNSA_ILi0EEESW_SW_EEEEENS5_IJNS4_10UnderscoreESZ_SZ_EEEEENS4_23SM90_TMA_LOAD_MULTICASTENS4_14ComposedLayoutINS4_7SwizzleILi3ELi4ELi3EEENS4_18smem_ptr_flag_bitsILi32EEENSU_INS5_IJNSA_ILi8EEESI_EEENS5_IJSI_SB_EEEEEEEvNS4_8identityENS4_13SM90_TMA_LOADES1C_vS1D_EENS_8epilogue10collective6detail29Sm90TmaWarpSpecializedAdapterINS1H_15DefaultEpilogueISK_SL_SL_NS1G_6thread17LinearCombinationISK_Li1EffLNS1L_9ScaleType4KindE0ELNS_15FloatRoundStyleE2ESK_EENS1_15EpilogueDefaultEEEEEvvEEEEvNT_6ParamsE)
	.align		4
        /*000c*/ 	.word	index@(__assertfail)
	.align		4
        /*0010*/ 	.word	0x00000000
	.align		4
        /*0014*/ 	.word	0xfffffffe
	.align		4
        /*0018*/ 	.word	0x00000000
	.align		4
        /*001c*/ 	.word	0xfffffffd
	.align		4
        /*0020*/ 	.word	0x00000000
	.align		4
        /*0024*/ 	.word	0xfffffffc


//--------------------- .nv.constant4             --------------------------
	.section	.nv.constant4,"a",@progbits
	.align	8
	.align		8
.nv.constant4:
        /*0000*/ 	.dword	__assertfail
	.align		8
        /*0008*/ 	.dword	__unnamed_1
	.align		8
        /*0010*/ 	.dword	_ZN40_INTERNAL_6fa064ce_4_k_cu_8aff4370_271314cuda3std3__45__cpo5beginE
	.align		8
        /*0018*/ 	.dword	_ZN40_INTERNAL_6fa064ce_4_k_cu_8aff4370_271314cuda3std3__45__cpo3endE
	.align		8
        /*0020*/ 	.dword	_ZN40_INTERNAL_6fa064ce_4_k_cu_8aff4370_271314cuda3std3__45__cpo6cbeginE
	.align		8
        /*0028*/ 	.dword	_ZN40_INTERNAL_6fa064ce_4_k_cu_8aff4370_271314cuda3std3__45__cpo4cendE
	.align		8
        /*0030*/ 	.dword	_ZN40_INTERNAL_6fa064ce_4_k_cu_8aff4370_271314cuda3std3__442_GLOBAL__N__6fa064ce_4_k_cu_8aff4370_271316ignoreE
	.align		8
        /*0038*/ 	.dword	_ZN40_INTERNAL_6fa064ce_4_k_cu_8aff4370_271314cuda3std3__419piecewise_constructE
	.align		8
        /*0040*/ 	.dword	_ZN40_INTERNAL_6fa064ce_4_k_cu_8aff4370_271314cuda3std3__48in_placeE
	.align		8
        /*0048*/ 	.dword	_ZN40_INTERNAL_6fa064ce_4_k_cu_8aff4370_271314cuda3std6ranges3__45__cpo4swapE
	.align		8
        /*0050*/ 	.dword	_ZN40_INTERNAL_6fa064ce_4_k_cu_8aff4370_271314cuda3std6ranges3__45__cpo9iter_moveE
	.align		8
        /*0058*/ 	.dword	_ZN40_INTERNAL_6fa064ce_4_k_cu_8aff4370_271314cute7productE
	.align		8
        /*0060*/ 	.dword	_ZN40_INTERNAL_6fa064ce_4_k_cu_8aff4370_271314cute1_E
	.align		8
        /*0068*/ 	.dword	$str$22
	.align		8
        /*0070*/ 	.dword	$str$23


//--------------------- .text._ZN7cutlass13device_kernelINS_4gemm6kernel13GemmUniversalIN4cute5tupleIJiiiiEEENS1_10collective13CollectiveMmaINS1_34MainloopSm90TmaGmmaWarpSpecializedILi9ENS5_IJNS4_1CILi1EEENSA_ILi4EEESB_EEENS1_32KernelTmaWarpSpecializedPingpongEEENS5_IJNSA_ILi64EEENSA_ILi128EEENSA_ILi32EEEEEENS_10tfloat32_tENS5_IJlSB_lEEESK_SL_NS4_8TiledMMAINS4_8MMA_AtomIJNS4_4SM904GMMA30MMA_64x128x8_F32TF32TF32_SS_TNILNSP_7ScaleInE1ELSR_1EEEEEENS4_6LayoutINS5_IJSB_SB_SB_EEENS5_IJNSA_ILi0EEESW_SW_EEEEENS5_IJNS4_10UnderscoreESZ_SZ_EEEEENS4_23SM90_TMA_LOAD_MULTICASTENS4_14ComposedLayoutINS4_7SwizzleILi3ELi4ELi3EEENS4_18smem_ptr_flag_bitsILi32EEENSU_INS5_IJNSA_ILi8EEESI_EEENS5_IJSI_SB_EEEEEEEvNS4_8identityENS4_13SM90_TMA_LOADES1C_vS1D_EENS_8epilogue10collective6detail29Sm90TmaWarpSpecializedAdapterINS1H_15DefaultEpilogueISK_SL_SL_NS1G_6thread17LinearCombinationISK_Li1EffLNS1L_9ScaleType4KindE0ELNS_15FloatRoundStyleE2ESK_EENS1_15EpilogueDefaultEEEEEvvEEEEvNT_6ParamsE --------------------------
	.section	.text._ZN7cutlass13device_kernelINS_4gemm6kernel13GemmUniversalIN4cute5tupleIJiiiiEEENS1_10collective13CollectiveMmaINS1_34MainloopSm90TmaGmmaWarpSpecializedILi9ENS5_IJNS4_1CILi1EEENSA_ILi4EEESB_EEENS1_32KernelTmaWarpSpecializedPingpongEEENS5_IJNSA_ILi64EEENSA_ILi128EEENSA_ILi32EEEEEENS_10tfloat32_tENS5_IJlSB_lEEESK_SL_NS4_8TiledMMAINS4_8MMA_AtomIJNS4_4SM904GMMA30MMA_64x128x8_F32TF32TF32_SS_TNILNSP_7ScaleInE1ELSR_1EEEEEENS4_6LayoutINS5_IJSB_SB_SB_EEENS5_IJNSA_ILi0EEESW_SW_EEEEENS5_IJNS4_10UnderscoreESZ_SZ_EEEEENS4_23SM90_TMA_LOAD_MULTICASTENS4_14ComposedLayoutINS4_7SwizzleILi3ELi4ELi3EEENS4_18smem_ptr_flag_bitsILi32EEENSU_INS5_IJNSA_ILi8EEESI_EEENS5_IJSI_SB_EEEEEEEvNS4_8identityENS4_13SM90_TMA_LOADES1C_vS1D_EENS_8epilogue10collective6detail29Sm90TmaWarpSpecializedAdapterINS1H_15DefaultEpilogueISK_SL_SL_NS1G_6thread17LinearCombinationISK_Li1EffLNS1L_9ScaleType4KindE0ELNS_15FloatRoundStyleE2ESK_EENS1_15EpilogueDefaultEEEEEvvEEEEvNT_6ParamsE,"ax",@progbits
	.align	128
.text._ZN7cutlass13device_kernelINS_4gemm6kernel13GemmUniversalIN4cute5tupleIJiiiiEEENS1_10collective13CollectiveMmaINS1_34MainloopSm90TmaGmmaWarpSpecializedILi9ENS5_IJNS4_1CILi1EEENSA_ILi4EEESB_EEENS1_32KernelTmaWarpSpecializedPingpongEEENS5_IJNSA_ILi64EEENSA_ILi128EEENSA_ILi32EEEEEENS_10tfloat32_tENS5_IJlSB_lEEESK_SL_NS4_8TiledMMAINS4_8MMA_AtomIJNS4_4SM904GMMA30MMA_64x128x8_F32TF32TF32_SS_TNILNSP_7ScaleInE1ELSR_1EEEEEENS4_6LayoutINS5_IJSB_SB_SB_EEENS5_IJNSA_ILi0EEESW_SW_EEEEENS5_IJNS4_10UnderscoreESZ_SZ_EEEEENS4_23SM90_TMA_LOAD_MULTICASTENS4_14ComposedLayoutINS4_7SwizzleILi3ELi4ELi3EEENS4_18smem_ptr_flag_bitsILi32EEENSU_INS5_IJNSA_ILi8EEESI_EEENS5_IJSI_SB_EEEEEEEvNS4_8identityENS4_13SM90_TMA_LOADES1C_vS1D_EENS_8epilogue10collective6detail29Sm90TmaWarpSpecializedAdapterINS1H_15DefaultEpilogueISK_SL_SL_NS1G_6thread17LinearCombinationISK_Li1EffLNS1L_9ScaleType4KindE0ELNS_15FloatRoundStyleE2ESK_EENS1_15EpilogueDefaultEEEEEvvEEEEvNT_6ParamsE:
        .type           _ZN7cutlass13device_kernelINS_4gemm6kernel13GemmUniversalIN4cute5tupleIJiiiiEEENS1_10collective13CollectiveMmaINS1_34MainloopSm90TmaGmmaWarpSpecializedILi9ENS5_IJNS4_1CILi1EEENSA_ILi4EEESB_EEENS1_32KernelTmaWarpSpecializedPingpongEEENS5_IJNSA_ILi64EEENSA_ILi128EEENSA_ILi32EEEEEENS_10tfloat32_tENS5_IJlSB_lEEESK_SL_NS4_8TiledMMAINS4_8MMA_AtomIJNS4_4SM904GMMA30MMA_64x128x8_F32TF32TF32_SS_TNILNSP_7ScaleInE1ELSR_1EEEEEENS4_6LayoutINS5_IJSB_SB_SB_EEENS5_IJNSA_ILi0EEESW_SW_EEEEENS5_IJNS4_10UnderscoreESZ_SZ_EEEEENS4_23SM90_TMA_LOAD_MULTICASTENS4_14ComposedLayoutINS4_7SwizzleILi3ELi4ELi3EEENS4_18smem_ptr_flag_bitsILi32EEENSU_INS5_IJNSA_ILi8EEESI_EEENS5_IJSI_SB_EEEEEEEvNS4_8identityENS4_13SM90_TMA_LOADES1C_vS1D_EENS_8epilogue10collective6detail29Sm90TmaWarpSpecializedAdapterINS1H_15DefaultEpilogueISK_SL_SL_NS1G_6thread17LinearCombinationISK_Li1EffLNS1L_9ScaleType4KindE0ELNS_15FloatRoundStyleE2ESK_EENS1_15EpilogueDefaultEEEEEvvEEEEvNT_6ParamsE,@function
        .size           _ZN7cutlass13device_kernelINS_4gemm6kernel13GemmUniversalIN4cute5tupleIJiiiiEEENS1_10collective13CollectiveMmaINS1_34MainloopSm90TmaGmmaWarpSpecializedILi9ENS5_IJNS4_1CILi1EEENSA_ILi4EEESB_EEENS1_32KernelTmaWarpSpecializedPingpongEEENS5_IJNSA_ILi64EEENSA_ILi128EEENSA_ILi32EEEEEENS_10tfloat32_tENS5_IJlSB_lEEESK_SL_NS4_8TiledMMAINS4_8MMA_AtomIJNS4_4SM904GMMA30MMA_64x128x8_F32TF32TF32_SS_TNILNSP_7ScaleInE1ELSR_1EEEEEENS4_6LayoutINS5_IJSB_SB_SB_EEENS5_IJNSA_ILi0EEESW_SW_EEEEENS5_IJNS4_10UnderscoreESZ_SZ_EEEEENS4_23SM90_TMA_LOAD_MULTICASTENS4_14ComposedLayoutINS4_7SwizzleILi3ELi4ELi3EEENS4_18smem_ptr_flag_bitsILi32EEENSU_INS5_IJNSA_ILi8EEESI_EEENS5_IJSI_SB_EEEEEEEvNS4_8identityENS4_13SM90_TMA_LOADES1C_vS1D_EENS_8epilogue10collective6detail29Sm90TmaWarpSpecializedAdapterINS1H_15DefaultEpilogueISK_SL_SL_NS1G_6thread17LinearCombinationISK_Li1EffLNS1L_9ScaleType4KindE0ELNS_15FloatRoundStyleE2ESK_EENS1_15EpilogueDefaultEEEEEvvEEEEvNT_6ParamsE,(.L_x_212 - _ZN7cutlass13device_kernelINS_4gemm6kernel13GemmUniversalIN4cute5tupleIJiiiiEEENS1_10collective13CollectiveMmaINS1_34MainloopSm90TmaGmmaWarpSpecializedILi9ENS5_IJNS4_1CILi1EEENSA_ILi4EEESB_EEENS1_32KernelTmaWarpSpecializedPingpongEEENS5_IJNSA_ILi64EEENSA_ILi128EEENSA_ILi32EEEEEENS_10tfloat32_tENS5_IJlSB_lEEESK_SL_NS4_8TiledMMAINS4_8MMA_AtomIJNS4_4SM904GMMA30MMA_64x128x8_F32TF32TF32_SS_TNILNSP_7ScaleInE1ELSR_1EEEEEENS4_6LayoutINS5_IJSB_SB_SB_EEENS5_IJNSA_ILi0EEESW_SW_EEEEENS5_IJNS4_10UnderscoreESZ_SZ_EEEEENS4_23SM90_TMA_LOAD_MULTICASTENS4_14ComposedLayoutINS4_7SwizzleILi3ELi4ELi3EEENS4_18smem_ptr_flag_bitsILi32EEENSU_INS5_IJNSA_ILi8EEESI_EEENS5_IJSI_SB_EEEEEEEvNS4_8identityENS4_13SM90_TMA_LOADES1C_vS1D_EENS_8epilogue10collective6detail29Sm90TmaWarpSpecializedAdapterINS1H_15DefaultEpilogueISK_SL_SL_NS1G_6thread17LinearCombinationISK_Li1EffLNS1L_9ScaleType4KindE0ELNS_15FloatRoundStyleE2ESK_EENS1_15EpilogueDefaultEEEEEvvEEEEvNT_6ParamsE)
        .other          _ZN7cutlass13device_kernelINS_4gemm6kernel13GemmUniversalIN4cute5tupleIJiiiiEEENS1_10collective13CollectiveMmaINS1_34MainloopSm90TmaGmmaWarpSpecializedILi9ENS5_IJNS4_1CILi1EEENSA_ILi4EEESB_EEENS1_32KernelTmaWarpSpecializedPingpongEEENS5_IJNSA_ILi64EEENSA_ILi128EEENSA_ILi32EEEEEENS_10tfloat32_tENS5_IJlSB_lEEESK_SL_NS4_8TiledMMAINS4_8MMA_AtomIJNS4_4SM904GMMA30MMA_64x128x8_F32TF32TF32_SS_TNILNSP_7ScaleInE1ELSR_1EEEEEENS4_6LayoutINS5_IJSB_SB_SB_EEENS5_IJNSA_ILi0EEESW_SW_EEEEENS5_IJNS4_10UnderscoreESZ_SZ_EEEEENS4_23SM90_TMA_LOAD_MULTICASTENS4_14ComposedLayoutINS4_7SwizzleILi3ELi4ELi3EEENS4_18smem_ptr_flag_bitsILi32EEENSU_INS5_IJNSA_ILi8EEESI_EEENS5_IJSI_SB_EEEEEEEvNS4_8identityENS4_13SM90_TMA_LOADES1C_vS1D_EENS_8epilogue10collective6detail29Sm90TmaWarpSpecializedAdapterINS1H_15DefaultEpilogueISK_SL_SL_NS1G_6thread17LinearCombinationISK_Li1EffLNS1L_9ScaleType4KindE0ELNS_15FloatRoundStyleE2ESK_EENS1_15EpilogueDefaultEEEEEvvEEEEvNT_6ParamsE,@"STO_CUDA_ENTRY STV_DEFAULT"
_ZN7cutlass13device_kernelINS_4gemm6kernel13GemmUniversalIN4cute5tupleIJiiiiEEENS1_10collective13CollectiveMmaINS1_34MainloopSm90TmaGmmaWarpSpecializedILi9ENS5_IJNS4_1CILi1EEENSA_ILi4EEESB_EEENS1_32KernelTmaWarpSpecializedPingpongEEENS5_IJNSA_ILi64EEENSA_ILi128EEENSA_ILi32EEEEEENS_10tfloat32_tENS5_IJlSB_lEEESK_SL_NS4_8TiledMMAINS4_8MMA_AtomIJNS4_4SM904GMMA30MMA_64x128x8_F32TF32TF32_SS_TNILNSP_7ScaleInE1ELSR_1EEEEEENS4_6LayoutINS5_IJSB_SB_SB_EEENS5_IJNSA_ILi0EEESW_SW_EEEEENS5_IJNS4_10UnderscoreESZ_SZ_EEEEENS4_23SM90_TMA_LOAD_MULTICASTENS4_14ComposedLayoutINS4_7SwizzleILi3ELi4ELi3EEENS4_18smem_ptr_flag_bitsILi32EEENSU_INS5_IJNSA_ILi8EEESI_EEENS5_IJSI_SB_EEEEEEEvNS4_8identityENS4_13SM90_TMA_LOADES1C_vS1D_EENS_8epilogue10collective6detail29Sm90TmaWarpSpecializedAdapterINS1H_15DefaultEpilogueISK_SL_SL_NS1G_6thread17LinearCombinationISK_Li1EffLNS1L_9ScaleType4KindE0ELNS_15FloatRoundStyleE2ESK_EENS1_15EpilogueDefaultEEEEEvvEEEEvNT_6ParamsE:
[----:B------:R-:W0:Y:S02]  /*0000*/  LDC R1, c[0x0][0x28] ;  /* 0x00000a00ff017b82 */ /* 0x000e240000000800 */
[----:B0-----:R-:W-:Y:S01]  /*0010*/  VIADD R1, R1, 0xfffffff8 ;  /* 0xfffffff801017836 */ /* 0x001fe20000000000 */
[----:B------:R-:W0:Y:S01]  /*0020*/  S2R R4, SR_TID.X ;  /* 0x0000000000047919 */ /* 0x000e220000002100 */
[----:B------:R-:W-:Y:S01]  /*0030*/  ELECT P0, URZ, PT ;  /* 0x00000000003f782f */ /* 0x000fe20003800000 */
[----:B------:R-:W-:Y:S01]  /*0040*/  BSSY B0, `(.L_x_0) ;  /* 0x000000f000007945 */ /* 0x000fe20003800000 */
[--C-:B0-----:R-:W-:Y:S02]  /*0050*/  SHF.R.U32.HI R0, RZ, 0x5, R4.reuse ;  /* 0x00000005ff007819 */ /* 0x101fe40000011604 */
[----:B------:R-:W-:-:S03]  /*0060*/  SHF.R.U32.HI R7, RZ, 0x7, R4 ;  /* 0x00000007ff077819 */ /* 0x000fc60000011604 */
[----:B------:R-:W0:Y:S04]  /*0070*/  SHFL.IDX PT, R2, R0, RZ, 0x1f ;  /* 0x00001fff00027589 */ /* 0x000e2800000e0000 */
[----:B------:R1:W2:Y:S01]  /*0080*/  SHFL.IDX PT, R8, R7, RZ, 0x1f ;  /* 0x00001fff07087589 */ /* 0x0002a200000e0000 */
[----:B0-----:R-:W-:-:S13]  /*0090*/  ISETP.NE.OR P0, PT, R2, RZ, !P0 ;  /* 0x000000ff0200720c */ /* 0x001fda0004705670 */
[----:B-12---:R-:W-:Y:S05]  /*00a0*/  @P0 BRA `(.L_x_1) ;  /* 0x0000000000200947 */ /* 0x006fea0003800000 */
[----:B------:R-:W-:Y:S02]  /*00b0*/  ULDC.64 UR4, c[0x0][0x198] ;  /* 0x0000660000047ab9 */ /* 0x000fe40000000a00 */
[----:B------:R-:W-:Y:S02]  /*00c0*/  UIADD3 UR6, UP0, UR4, 0xf0, URZ ;  /* 0x000000f004067890 */ /* 0x000fe4000ff1e03f */
[----:B------:R-:W-:Y:S02]  /*00d0*/  UIADD3 UR4, UP1, UR4, 0x1f0, URZ ;  /* 0x000001f004047890 */ /* 0x000fe4000ff3e03f */
[----:B------:R-:W-:Y:S02]  /*00e0*/  UIADD3.X UR7, URZ, UR5, URZ, UP0, !UPT ;  /* 0x000000053f077290 */ /* 0x000fe400087fe43f */
[----:B------:R-:W-:-:S07]  /*00f0*/  UIADD3.X UR5, URZ, UR5, URZ, UP1, !UPT ;  /* 0x000000053f057290 */ /* 0x000fce0008ffe43f */
[----:B------:R0:W-:Y:S02]  /*0100*/  UTMACCTL.PF [UR6] ;  /* 0x00000000060079b9 */ /* 0x0001e40008040000 */
[----:B------:R0:W-:Y:S02]  /*0110*/  UTMACCTL.PF [UR4] ;  /* 0x00000000040079b9 */ /* 0x0001e40008040000 */
[----:B0-----:R-:W-:Y:S01]  /*0120*/  NOP ;  /* 0x0000000000007918 */ /* 0x001fe20000000000 */
.L_x_1:
[----:B------:R-:W-:Y:S05]  /*0130*/  BSYNC B0 ;  /* 0x0000000000007941 */ /* 0x000fea0003800000 */
.L_x_0:
[----:B------:R-:W0:Y:S01]  /*0140*/  SHFL.IDX PT, R9, R0, RZ, 0x1f ;  /* 0x00001fff00097589 */ /* 0x000e2200000e0000 */
[----:B------:R-:W-:Y:S02]  /*0150*/  SHF.R.S32.HI R3, RZ, 0x1f, R4 ;  /* 0x0000001fff037819 */ /* 0x000fe40000011404 */
[----:B0-----:R-:W-:-:S13]  /*0160*/  ISETP.NE.AND P0, PT, R9, RZ, PT ;  /* 0x000000ff0900720c */ /* 0x001fda0003f05270 */
[----:B------:R-:W-:Y:S05]  /*0170*/  @P0 BRA `(.L_x_2) ;  /* 0x00000000008c0947 */ /* 0x000fea0003800000 */
[----:B------:R-:W-:Y:S01]  /*0180*/  ELECT P0, URZ, PT ;  /* 0x00000000003f782f */ /* 0x000fe20003800000 */
[----:B------:R-:W-:-:S12]  /*0190*/  BSSY B0, `(.L_x_2) ;  /* 0x0000021000007945 */ /* 0x000fd80003800000 */
[----:B------:R-:W-:Y:S05]  /*01a0*/  @!P0 BRA `(.L_x_3) ;  /* 0x00000000007c8947 */ /* 0x000fea0003800000 */
[----:B------:R-:W0:Y:S01]  /*01b0*/  S2UR UR8, SR_CgaCtaId ;  /* 0x00000000000879c3 */ /* 0x000e220000008800 */
[----:B------:R-:W-:Y:S01]  /*01c0*/  UMOV UR4, 0x400 ;  /* 0x0000040000047882 */ /* 0x000fe20000000000 */
[----:B------:R-:W-:Y:S01]  /*01d0*/  UMOV UR5, 0x1 ;  /* 0x0000000100057882 */ /* 0x000fe20000000000 */
[----:B------:R-:W-:Y:S02]  /*01e0*/  UMOV UR6, 0x4 ;  /* 0x0000000400067882 */ /* 0x000fe40000000000 */
[----:B------:R-:W-:-:S04]  /*01f0*/  UIADD3 UR6, -UR6, 0x100000, URZ ;  /* 0x0010000006067890 */ /* 0x000fc8000fffe13f */
[----:B------:R-:W-:Y:S02]  /*0200*/  USHF.L.U32 UR7, UR6, 0xb, URZ ;  /* 0x0000000b06077899 */ /* 0x000fe4000800063f */
[----:B------:R-:W-:Y:S02]  /*0210*/  USHF.L.U32 UR6, UR6, 0x1, URZ ;  /* 0x0000000106067899 */ /* 0x000fe4000800063f */
[----:B0-----:R-:W-:Y:S02]  /*0220*/  ULEA UR8, UR8, UR4, 0x18 ;  /* 0x0000000408087291 */ /* 0x001fe4000f8ec03f */
[----:B------:R-:W-:-:S04]  /*0230*/  UIADD3 UR4, -UR5, 0x100000, URZ ;  /* 0x0010000005047890 */ /* 0x000fc8000fffe13f */
[----:B------:R-:W-:Y:S02]  /*0240*/  USHF.L.U32 UR5, UR4, 0xb, URZ ;  /* 0x0000000b04057899 */ /* 0x000fe4000800063f */
[----:B------:R-:W-:Y:S01]  /*0250*/  USHF.L.U32 UR4, UR4, 0x1, URZ ;  /* 0x0000000104047899 */ /* 0x000fe2000800063f */
[----:B------:R-:W0:Y:S11]  /*0260*/  FENCE.VIEW.ASYNC.S ;  /* 0x00000000000073c6 */ /* 0x000e360000000000 */
[----:B0-----:R0:W1:Y:S01]  /*0270*/  SYNCS.EXCH.64 URZ, [UR8], UR4 ;  /* 0x00000004083f75b2 */ /* 0x0010620008000100 */
[----:B------:R0:W2:Y:S01]  /*0280*/  SYNCS.EXCH.64 URZ, [UR8+0x48], UR6 ;  /* 0x00004806083f75b2 */ /* 0x0000a20008000100 */
[----:B------:R0:W3:Y:S01]  /*0290*/  SYNCS.EXCH.64 URZ, [UR8+0x8], UR4 ;  /* 0x00000804083f75b2 */ /* 0x0000e20008000100 */
[----:B------:R0:W4:Y:S01]  /*02a0*/  SYNCS.EXCH.64 URZ, [UR8+0x50], UR6 ;  /* 0x00005006083f75b2 */ /* 0x0001220008000100 */
[----:B------:R0:W0:Y:S01]  /*02b0*/  SYNCS.EXCH.64 URZ, [UR8+0x10], UR4 ;  /* 0x00001004083f75b2 */ /* 0x0000220008000100 */
        /* <DEDUP_REMOVED lines=13> */
[----:B------:R-:W-:Y:S01]  /*0390*/  NOP ;  /* 0x0000000000007918 */ /* 0x000fe20000000000 */
.L_x_3:
[----:B0-----:R-:W-:Y:S05]  /*03a0*/  BSYNC B0 ;  /* 0x0000000000007941 */ /* 0x001fea0003800000 */
.L_x_2:
[----:B------:R-:W0:Y:S01]  /*03b0*/  SHFL.IDX PT, R12, R0, RZ, 0x1f ;  /* 0x00001fff000c7589 */ /* 0x000e2200000e0000 */
[----:B------:R-:W-:Y:S01]  /*03c0*/  LEA.HI R3, R3, R4, RZ, 0x7 ;  /* 0x0000000403037211 */ /* 0x000fe200078f38ff */
[----:B------:R-:W5:Y:S01]  /*03d0*/  S2UR UR12, SR_CTAID.X ;  /* 0x00000000000c79c3 */ /* 0x000f620000002500 */
[----:B------:R-:W-:Y:S01]  /*03e0*/  ELECT P0, URZ, PT ;  /* 0x00000000003f782f */ /* 0x000fe20003800000 */
[----:B------:R1:W2:Y:S01]  /*03f0*/  SHFL.IDX PT, R11, R0, RZ, 0x1f ;  /* 0x00001fff000b7589 */ /* 0x0002a200000e0000 */
[----:B------:R-:W-:Y:S02]  /*0400*/  LOP3.LUT R3, R3, 0xffffff80, RZ, 0xc0, !PT ;  /* 0xffffff8003037812 */ /* 0x000fe400078ec0ff */
[----:B------:R-:W-:Y:S01]  /*0410*/  ELECT P1, URZ, PT ;  /* 0x00000000003f782f */ /* 0x000fe20003820000 */
[----:B------:R-:W-:Y:S01]  /*0420*/  NOP ;  /* 0x0000000000007918 */ /* 0x000fe20000000000 */
[----:B------:R-:W3:Y:S01]  /*0430*/  S2R R6, SR_CTAID.Y ;  /* 0x0000000000067919 */ /* 0x000ee20000002600 */
[----:B------:R-:W-:Y:S01]  /*0440*/  ULDC UR4, c[0x0][0x150] ;  /* 0x0000540000047ab9 */ /* 0x000fe20000000800 */
[----:B------:R-:W-:Y:S01]  /*0450*/  IMAD.IADD R5, R4, 0x1, -R3 ;  /* 0x0000000104057824 */ /* 0x000fe200078e0a03 */
[----:B------:R-:W4:Y:S01]  /*0460*/  LDC R25, c[0x0][0x148] ;  /* 0x00005200ff197b82 */ /* 0x000f220000000800 */
[----:B-1----:R-:W-:Y:S01]  /*0470*/  SHF.R.S32.HI R0, RZ, 0x1f, R9 ;  /* 0x0000001fff007819 */ /* 0x002fe20000011409 */
[----:B------:R-:W1:Y:S01]  /*0480*/  SHFL.IDX PT, R15, R7, RZ, 0x1f ;  /* 0x00001fff070f7589 */ /* 0x000e6200000e0000 */
[----:B------:R-:W-:Y:S01]  /*0490*/  UMOV UR11, 0x80 ;  /* 0x00000080000b7882 */ /* 0x000fe20000000000 */
[----:B------:R-:W-:Y:S01]  /*04a0*/  SHF.R.S32.HI R20, RZ, 0x1f, R5 ;  /* 0x0000001fff147819 */ /* 0x000fe20000011405 */
[----:B------:R-:W-:Y:S01]  /*04b0*/  NOP ;  /* 0x0000000000007918 */ /* 0x000fe20000000000 */
[----:B------:R-:W-:Y:S01]  /*04c0*/  LEA.HI R0, R0, R9, RZ, 0x2 ;  /* 0x0000000900007211 */ /* 0x000fe200078f10ff */
[----:B------:R-:W-:Y:S01]  /*04d0*/  VIADD R35, R8, 0xffffffff ;  /* 0xffffffff08237836 */ /* 0x000fe20000000000 */
[----:B------:R-:W-:Y:S01]  /*04e0*/  LEA.HI R3, R20, R5, RZ, 0x3 ;  /* 0x0000000514037211 */ /* 0x000fe200078f18ff */
[----:B------:R-:W1:Y:S01]  /*04f0*/  LDC R13, c[0x0][0x140] ;  /* 0x00005000ff0d7b82 */ /* 0x000e620000000800 */
[----:B------:R-:W-:-:S02]  /*0500*/  LOP3.LUT R0, R0, 0x3ffffffc, RZ, 0xc0, !PT ;  /* 0x3ffffffc00007812 */ /* 0x000fc400078ec0ff */
[--C-:B------:R-:W-:Y:S02]  /*0510*/  SHF.R.S32.HI R10, RZ, 0x3, R3.reuse ;  /* 0x00000003ff0a7819 */ /* 0x100fe40000011403 */
[----:B------:R-:W-:Y:S01]  /*0520*/  SHF.R.S32.HI R3, RZ, 0x1f, R3 ;  /* 0x0000001fff037819 */ /* 0x000fe20000011403 */
[----:B------:R-:W-:Y:S01]  /*0530*/  IMAD.IADD R0, R9, 0x1, -R0 ;  /* 0x0000000109007824 */ /* 0x000fe200078e0a00 */
[----:B0-----:R-:W-:Y:S02]  /*0540*/  ISETP.NE.OR P0, PT, R12, RZ, !P0 ;  /* 0x000000ff0c00720c */ /* 0x001fe40004705670 */
[----:B------:R-:W-:Y:S01]  /*0550*/  LEA.HI R3, R3, R10, RZ, 0x2 ;  /* 0x0000000a03037211 */ /* 0x000fe200078f10ff */
[----:B------:R-:W0:Y:S01]  /*0560*/  LDC R12, c[0x0][0x144] ;  /* 0x00005100ff0c7b82 */ /* 0x000e220000000800 */
[----:B--2---:R-:W-:Y:S02]  /*0570*/  ISETP.NE.OR P1, PT, R11, RZ, !P1 ;  /* 0x000000ff0b00720c */ /* 0x004fe40004f25670 */
[----:B------:R-:W-:-:S02]  /*0580*/  LOP3.LUT R11, R3, 0xfffffffc, RZ, 0xc0, !PT ;  /* 0xfffffffc030b7812 */ /* 0x000fc400078ec0ff */
[----:B------:R-:W-:Y:S02]  /*0590*/  SHF.R.S32.HI R3, RZ, 0x1f, R2 ;  /* 0x0000001fff037819 */ /* 0x000fe40000011402 */
[----:B------:R-:W-:Y:S01]  /*05a0*/  ISETP.GE.U32.AND P5, PT, R35, 0x2, PT ;  /* 0x000000022300780c */ /* 0x000fe20003fa6070 */
[----:B------:R-:W-:Y:S01]  /*05b0*/  IMAD.IADD R11, R10, 0x1, -R11 ;  /* 0x000000010a0b7824 */ /* 0x000fe200078e0a0b */
[----:B-----5:R-:W-:Y:S01]  /*05c0*/  I2FP.F32.U32 R10, UR12 ;  /* 0x0000000c000a7c45 */ /* 0x020fe20008201000 */
[----:B------:R-:W-:Y:S01]  /*05d0*/  VOTEU.ALL UP0, P0 ;  /* 0x00000000003f7886 */ /* 0x000fe20000000000 */
[----:B---3--:R-:W-:Y:S01]  /*05e0*/  I2FP.F32.U32 R9, R6 ;  /* 0x0000000600097245 */ /* 0x008fe20000201000 */
[----:B------:R-:W-:Y:S01]  /*05f0*/  IMAD R0, R0, 0x4, R11 ;  /* 0x0000000400007824 */ /* 0x000fe200078e020b */
[----:B------:R-:W-:Y:S01]  /*0600*/  LEA.HI R3, R3, R2, RZ, 0x2 ;  /* 0x0000000203037211 */ /* 0x000fe200078f10ff */
[----:B------:R-:W-:Y:S01]  /*0610*/  VOTEU.ALL UP1, P1 ;  /* 0x00000000003f7886 */ /* 0x000fe20000820000 */
[----:B------:R-:W-:Y:S01]  /*0620*/  FMUL R10, R10, UR4 ;  /* 0x000000040a0a7c20 */ /* 0x000fe20008400000 */
[----:B------:R-:W2:Y:S01]  /*0630*/  @!UP0 S2UR UR7, SR_CgaCtaId ;  /* 0x00000000000789c3 */ /* 0x000ea20000008800 */
[----:B------:R-:W-:Y:S01]  /*0640*/  ULDC UR4, c[0x0][0x154] ;  /* 0x0000550000047ab9 */ /* 0x000fe20000000800 */
[----:B------:R-:W-:Y:S01]  /*0650*/  LOP3.LUT R3, R3, 0xfffffffc, RZ, 0xc0, !PT ;  /* 0xfffffffc03037812 */ /* 0x000fe200078ec0ff */
[----:B------:R-:W-:Y:S01]  /*0660*/  FMUL R9, R9, UR4 ;  /* 0x0000000409097c20 */ /* 0x000fe20008400000 */
[----:B------:R-:W-:Y:S01]  /*0670*/  UMOV UR4, 0x20 ;  /* 0x0000002000047882 */ /* 0x000fe20000000000 */
[----:B------:R-:W3:Y:S01]  /*0680*/  F2I.U32.TRUNC.NTZ R10, R10 ;  /* 0x0000000a000a7305 */ /* 0x000ee2000020f000 */
[----:B------:R-:W-:Y:S01]  /*0690*/  @!UP0 UMOV UR6, 0x400 ;  /* 0x0000040000068882 */ /* 0x000fe20000000000 */
[----:B------:R-:W-:Y:S01]  /*06a0*/  IMAD.IADD R14, R2, 0x1, -R3 ;  /* 0x00000001020e7824 */ /* 0x000fe200078e0a03 */
[----:B------:R-:W5:Y:S01]  /*06b0*/  @!UP1 S2UR UR10, SR_CgaCtaId ;  /* 0x00000000000a99c3 */ /* 0x000f620000008800 */
[----:B------:R-:W-:Y:S01]  /*06c0*/  IMAD.SHL.U32 R3, R0, 0x4, RZ ;  /* 0x0000000400037824 */ /* 0x000fe200078e00ff */
[----:B------:R-:W-:-:S04]  /*06d0*/  @!UP0 UIADD3 UR4, -UR4, 0x100000, URZ ;  /* 0x0010000004048890 */ /* 0x000fc8000fffe13f */
[----:B------:R-:W-:Y:S02]  /*06e0*/  @!UP0 USHF.L.U32 UR5, UR4, 0xb, URZ ;  /* 0x0000000b04058899 */ /* 0x000fe4000800063f */
[----:B------:R-:W-:Y:S01]  /*06f0*/  @!UP0 USHF.L.U32 UR4, UR4, 0x1, URZ ;  /* 0x0000000104048899 */ /* 0x000fe2000800063f */
[----:B-1----:R-:W-:Y:S01]  /*0700*/  ISETP.EQ.U32.AND P3, PT, R13, 0x1, PT ;  /* 0x000000010d00780c */ /* 0x002fe20003f62070 */
[----:B------:R-:W-:Y:S01]  /*0710*/  @!UP1 UMOV UR9, 0x400 ;  /* 0x0000040000099882 */ /* 0x000fe20000000000 */
[----:B------:R-:W1:Y:S01]  /*0720*/  F2I.U32.TRUNC.NTZ R9, R9 ;  /* 0x0000000900097305 */ /* 0x000e62000020f000 */
[----:B------:R-:W-:Y:S01]  /*0730*/  LOP3.LUT R88, R0, 0xc, R3, 0x78, !PT ;  /* 0x0000000c00587812 */ /* 0x000fe200078e7803 */
[----:B------:R-:W-:Y:S01]  /*0740*/  VOTEU.ALL UP2, P1 ;  /* 0x00000000003f7886 */ /* 0x000fe20000840000 */
[----:B------:R-:W-:Y:S01]  /*0750*/  VOTEU.ALL UP3, P1 ;  /* 0x00000000003f7886 */ /* 0x000fe20000860000 */
[----:B------:R-:W-:Y:S01]  /*0760*/  VOTEU.ALL UP4, P1 ;  /* 0x00000000003f7886 */ /* 0x000fe20000880000 */
[----:B------:R-:W-:Y:S01]  /*0770*/  VOTEU.ALL UP5, P1 ;  /* 0x00000000003f7886 */ /* 0x000fe200008a0000 */
[----:B------:R-:W-:Y:S01]  /*0780*/  ISETP.NE.AND P1, PT, R14, 0x3, PT ;  /* 0x000000030e00780c */ /* 0x000fe20003f25270 */
[----:B---3--:R-:W-:Y:S01]  /*0790*/  IMAD.MOV R21, RZ, RZ, -R10 ;  /* 0x000000ffff157224 */ /* 0x008fe200078e0a0a */
[----:B------:R-:W-:-:S02]  /*07a0*/  R2UR UR43, R15 ;  /* 0x000000000f2b72ca */ /* 0x000fc400000e0000 */
[----:B------:R-:W-:Y:S01]  /*07b0*/  ISETP.EQ.OR P1, PT, R14, RZ, !P1 ;  /* 0x000000ff0e00720c */ /* 0x000fe20004f22670 */
[----:B--2---:R-:W-:Y:S01]  /*07c0*/  @!UP0 ULEA UR8, UR7, UR6, 0x18 ;  /* 0x0000000607088291 */ /* 0x004fe2000f8ec03f */
[----:B0-----:R-:W-:Y:S01]  /*07d0*/  IMAD R21, R12, R21, UR12 ;  /* 0x0000000c0c157e24 */ /* 0x001fe2000f8e0215 */
[----:B------:R-:W-:-:S04]  /*07e0*/  @!UP1 UIADD3 UR6, -UR11, 0x100000, URZ ;  /* 0x001000000b069890 */ /* 0x000fc8000fffe13f */
[----:B------:R-:W-:Y:S02]  /*07f0*/  @!UP1 USHF.L.U32 UR7, UR6, 0xb, URZ ;  /* 0x0000000b06079899 */ /* 0x000fe4000800063f */
[----:B------:R-:W-:Y:S01]  /*0800*/  @!UP1 USHF.L.U32 UR6, UR6, 0x1, URZ ;  /* 0x0000000106069899 */ /* 0x000fe2000800063f */
[C---:B------:R-:W-:Y:S01]  /*0810*/  ISETP.EQ.AND P1, PT, R8.reuse, RZ, P1 ;  /* 0x000000ff0800720c */ /* 0x040fe20000f22270 */
[----:B-1----:R-:W-:Y:S01]  /*0820*/  IMAD.MOV R24, RZ, RZ, -R9 ;  /* 0x000000ffff187224 */ /* 0x002fe200078e0a09 */
[----:B------:R-:W-:Y:S01]  /*0830*/  VOTEU.ALL UP0, P0 ;  /* 0x00000000003f7886 */ /* 0x000fe20000000000 */
[----:B------:R-:W-:Y:S01]  /*0840*/  ISETP.NE.AND P2, PT, R8, RZ, PT ;  /* 0x000000ff0800720c */ /* 0x000fe20003f45270 */
[----:B-----5:R-:W-:Y:S01]  /*0850*/  @!UP1 ULEA UR9, UR10, UR9, 0x18 ;  /* 0x000000090a099291 */ /* 0x020fe2000f8ec03f */
[----:B----4-:R-:W-:Y:S01]  /*0860*/  IMAD R3, R25, R24, R6 ;  /* 0x0000001819037224 */ /* 0x010fe200078e0206 */
[----:B------:R-:W-:Y:S01]  /*0870*/  VOTEU.ALL UP1, P0 ;  /* 0x00000000003f7886 */ /* 0x000fe20000020000 */
[----:B------:R-:W-:Y:S01]  /*0880*/  LOP3.LUT P0, RZ, R5, 0x7, RZ, 0xc0, !PT ;  /* 0x0000000705ff7812 */ /* 0x000fe2000780c0ff */
[----:B------:R-:W0:Y:S02]  /*0890*/  FENCE.VIEW.ASYNC.S ;  /* 0x00000000000073c6 */ /* 0x000e240000000000 */
[----:B0-----:R0:W1:Y:S01]  /*08a0*/  @!UP0 SYNCS.EXCH.64 URZ, [UR8+0xc0], UR4 ;  /* 0x0000c004083f85b2 */ /* 0x0010620008000100 */
[----:B------:R-:W-:-:S02]  /*08b0*/  SEL R23, RZ, 0x1, !P1 ;  /* 0x00000001ff177807 */ /* 0x000fc40004800000 */
[----:B------:R-:W-:Y:S02]  /*08c0*/  ISETP.NE.AND P4, PT, R3, R88, PT ;  /* 0x000000580300720c */ /* 0x000fe40003f85270 */
[----:B------:R-:W-:Y:S02]  /*08d0*/  ISETP.LT.U32.AND P0, PT, R88, 0x4, !P0 ;  /* 0x000000045800780c */ /* 0x000fe40004701070 */
[----:B------:R-:W-:Y:S02]  /*08e0*/  ISETP.EQ.OR P4, PT, R21, RZ, !P4 ;  /* 0x000000ff1500720c */ /* 0x000fe40006782670 */
[----:B------:R-:W-:Y:S02]  /*08f0*/  SEL R23, R23, 0x2, P5 ;  /* 0x0000000217177807 */ /* 0x000fe40002800000 */
[----:B------:R-:W-:-:S04]  /*0900*/  PLOP3.LUT P0, PT, P0, P4, PT, 0x80, 0x0 ;  /* 0x000000000000781c */ /* 0x000fc80000709070 */
[----:B------:R-:W-:Y:S01]  /*0910*/  P2R R103, PR, RZ, 0x1 ;  /* 0x00000001ff677803 */ /* 0x000fe20000000000 */
[----:B------:R0:W2:Y:S01]  /*0920*/  @!UP1 SYNCS.EXCH.64 URZ, [UR8+0xc8], UR4 ;  /* 0x0000c804083f95b2 */ /* 0x0000a20008000100 */
[----:B------:R-:W-:Y:S01]  /*0930*/  NOP ;  /* 0x0000000000007918 */ /* 0x000fe20000000000 */
[----:B------:R0:W3:Y:S01]  /*0940*/  @!UP2 SYNCS.EXCH.64 URZ, [UR9+0xa0], UR6 ;  /* 0x0000a006093fa5b2 */ /* 0x0000e20008000100 */
[----:B------:R0:W4:Y:S01]  /*0950*/  @!UP3 SYNCS.EXCH.64 URZ, [UR9+0xa8], UR6 ;  /* 0x0000a806093fb5b2 */ /* 0x0001220008000100 */
[----:B------:R0:W0:Y:S01]  /*0960*/  @!UP4 SYNCS.EXCH.64 URZ, [UR9+0xb0], UR6 ;  /* 0x0000b006093fc5b2 */ /* 0x0000220008000100 */
[----:B------:R0:W0:Y:S01]  /*0970*/  @!UP5 SYNCS.EXCH.64 URZ, [UR9+0xb8], UR6 ;  /* 0x0000b806093fd5b2 */ /* 0x0000220008000100 */
[----:B------:R-:W-:Y:S01]  /*0980*/  NOP ;  /* 0x0000000000007918 */ /* 0x000fe20000000000 */
[----:B------:R-:W-:Y:S05]  /*0990*/  @!P3 BRA `(.L_x_4) ;  /* 0x000000000008b947 */ /* 0x000fea0003800000 */
[----:B01234-:R-:W-:Y:S01]  /*09a0*/  UCGABAR_ARV ;  /* 0x00000000000079c7 */ /* 0x01ffe20008000000 */
[----:B------:R-:W-:Y:S05]  /*09b0*/  BRA `(.L_x_5) ;  /* 0x0000000000047947 */ /* 0x000fea0003800000 */
.L_x_4:
[----:B01234-:R-:W-:Y:S01]  /*09c0*/  NOP ;  /* 0x0000000000007918 */ /* 0x01ffe20000000000 */
.L_x_5:
[----:B------:R-:W-:Y:S01]  /*09d0*/  ULDC.64 UR4, c[0x0][0x598] ;  /* 0x0001660000047ab9 */ /* 0x000fe20000000a00 */
[----:B------:R-:W-:Y:S01]  /*09e0*/  ULDC.64 UR36, c[0x0][0x208] ;  /* 0x0000820000247ab9 */ /* 0x000fe20000000a00 */
[----:B------:R-:W-:-:S04]  /*09f0*/  ISETP.NE.U32.AND P0, PT, RZ, UR4, PT ;  /* 0x00000004ff007c0c */ /* 0x000fc8000bf05070 */
[----:B------:R-:W-:-:S13]  /*0a00*/  ISETP.NE.AND.EX P0, PT, RZ, UR5, PT, P0 ;  /* 0x00000005ff007c0c */ /* 0x000fda000bf05300 */
[----:B------:R-:W-:Y:S05]  /*0a10*/  @!P0 BRA `(.L_x_6) ;  /* 0x00000000001c8947 */ /* 0x000fea0003800000 */
[----:B------:R-:W0:Y:S02]  /*0a20*/  LDC.64 R2, c[0x0][0x598] ;  /* 0x00016600ff027b82 */ /* 0x000e240000000a00 */
[----:B0-----:R-:W2:Y:S02]  /*0a30*/  LDG.E.64 R2, desc[UR36][R2.64] ;  /* 0x0000002402027981 */ /* 0x001ea4000c1e1b00 */
[----:B--2---:R-:W-:-:S04]  /*0a40*/  ISETP.NE.U32.AND P0, PT, R2, RZ, PT ;  /* 0x000000ff0200720c */ /* 0x004fc80003f05070 */
[----:B------:R-:W-:-:S13]  /*0a50*/  ISETP.NE.AND.EX P0, PT, R3, RZ, PT, P0 ;  /* 0x000000ff0300720c */ /* 0x000fda0003f05300 */
[----:B------:R-:W-:Y:S05]  /*0a60*/  @!P0 BRA `(.L_x_6) ;  /* 0x0000000000088947 */ /* 0x000fea0003800000 */
[----:B------:R0:W5:Y:S01]  /*0a70*/  LD.E R89, desc[UR36][R2.64] ;  /* 0x0000002402597980 */ /* 0x000162000c101900 */
[----:B------:R-:W-:Y:S05]  /*0a80*/  BRA `(.L_x_7) ;  /* 0x0000000000247947 */ /* 0x000fea0003800000 */
.L_x_6:
[----:B------:R-:W-:Y:S02]  /*0a90*/  ULDC.64 UR4, c[0x0][0x588] ;  /* 0x0001620000047ab9 */ /* 0x000fe40000000a00 */
[----:B------:R-:W-:-:S04]  /*0aa0*/  ISETP.NE.U32.AND P0, PT, RZ, UR4, PT ;  /* 0x00000004ff007c0c */ /* 0x000fc8000bf05070 */
[----:B------:R-:W-:-:S13]  /*0ab0*/  ISETP.NE.AND.EX P0, PT, RZ, UR5, PT, P0 ;  /* 0x00000005ff007c0c */ /* 0x000fda000bf05300 */
[----:B------:R-:W-:Y:S05]  /*0ac0*/  @!P0 BRA `(.L_x_8) ;  /* 0x00000000000c8947 */ /* 0x000fea0003800000 */
[----:B------:R-:W0:Y:S02]  /*0ad0*/  LDC.64 R2, c[0x0][0x588] ;  /* 0x00016200ff027b82 */ /* 0x000e240000000a00 */
[----:B0-----:R1:W5:Y:S01]  /*0ae0*/  LDG.E R89, desc[UR36][R2.64] ;  /* 0x0000002402597981 */ /* 0x001362000c1e1900 */
[----:B------:R-:W-:Y:S05]  /*0af0*/  BRA `(.L_x_7) ;  /* 0x0000000000087947 */ /* 0x000fea0003800000 */
.L_x_8:
[----:B------:R-:W-:Y:S02]  /*0b00*/  ULDC UR4, c[0x0][0x580] ;  /* 0x0001600000047ab9 */ /* 0x000fe40000000800 */
[----:B------:R-:W-:-:S07]  /*0b10*/  IMAD.U32 R89, RZ, RZ, UR4 ;  /* 0x00000004ff597e24 */ /* 0x000fce000f8e00ff */
.L_x_7:
[----:B------:R-:W-:Y:S02]  /*0b20*/  ULDC.64 UR4, c[0x0][0x5a0] ;  /* 0x0001680000047ab9 */ /* 0x000fe40000000a00 */
[----:B------:R-:W-:-:S04]  /*0b30*/  ISETP.NE.U32.AND P0, PT, RZ, UR4, PT ;  /* 0x00000004ff007c0c */ /* 0x000fc8000bf05070 */
[----:B------:R-:W-:-:S13]  /*0b40*/  ISETP.NE.AND.EX P0, PT, RZ, UR5, PT, P0 ;  /* 0x00000005ff007c0c */ /* 0x000fda000bf05300 */
[----:B------:R-:W-:Y:S05]  /*0b50*/  @!P0 BRA `(.L_x_9) ;  /* 0x00000000001c8947 */ /* 0x000fea0003800000 */
[----:B01----:R-:W0:Y:S02]  /*0b60*/  LDC.64 R2, c[0x0][0x5a0] ;  /* 0x00016800ff027b82 */ /* 0x003e240000000a00 */
[----:B0-----:R-:W2:Y:S02]  /*0b70*/  LDG.E.64 R2, desc[UR36][R2.64] ;  /* 0x0000002402027981 */ /* 0x001ea4000c1e1b00 */
[----:B--2---:R-:W-:-:S04]  /*0b80*/  ISETP.NE.U32.AND P0, PT, R2, RZ, PT ;  /* 0x000000ff0200720c */ /* 0x004fc80003f05070 */
[----:B------:R-:W-:-:S13]  /*0b90*/  ISETP.NE.AND.EX P0, PT, R3, RZ, PT, P0 ;  /* 0x000000ff0300720c */ /* 0x000fda0003f05300 */
[----:B------:R-:W-:Y:S05]  /*0ba0*/  @!P0 BRA `(.L_x_9) ;  /* 0x0000000000088947 */ /* 0x000fea0003800000 */
[----:B------:R0:W5:Y:S01]  /*0bb0*/  LD.E R90, desc[UR36][R2.64] ;  /* 0x00000024025a7980 */ /* 0x000162000c101900 */
[----:B------:R-:W-:Y:S05]  /*0bc0*/  BRA `(.L_x_10) ;  /* 0x0000000000247947 */ /* 0x000fea0003800000 */
.L_x_9:
[----:B------:R-:W-:Y:S02]  /*0bd0*/  ULDC.64 UR4, c[0x0][0x590] ;  /* 0x0001640000047ab9 */ /* 0x000fe40000000a00 */
[----:B------:R-:W-:-:S04]  /*0be0*/  ISETP.NE.U32.AND P0, PT, RZ, UR4, PT ;  /* 0x00000004ff007c0c */ /* 0x000fc8000bf05070 */
[----:B------:R-:W-:-:S13]  /*0bf0*/  ISETP.NE.AND.EX P0, PT, RZ, UR5, PT, P0 ;  /* 0x00000005ff007c0c */ /* 0x000fda000bf05300 */
[----:B------:R-:W-:Y:S05]  /*0c00*/  @!P0 BRA `(.L_x_11) ;  /* 0x00000000000c8947 */ /* 0x000fea0003800000 */
[----:B------:R-:W2:Y:S02]  /*0c10*/  LDC.64 R90, c[0x0][0x590] ;  /* 0x00016400ff5a7b82 */ /* 0x000ea40000000a00 */
[----:B--2---:R2:W5:Y:S01]  /*0c20*/  LDG.E R90, desc[UR36][R90.64] ;  /* 0x000000245a5a7981 */ /* 0x004562000c1e1900 */
[----:B------:R-:W-:Y:S05]  /*0c30*/  BRA `(.L_x_10) ;  /* 0x0000000000087947 */ /* 0x000fea0003800000 */
.L_x_11:
[----:B------:R-:W-:Y:S02]  /*0c40*/  ULDC UR4, c[0x0][0x584] ;  /* 0x0001610000047ab9 */ /* 0x000fe40000000800 */
[----:B------:R-:W-:-:S07]  /*0c50*/  IMAD.U32 R90, RZ, RZ, UR4 ;  /* 0x00000004ff5a7e24 */ /* 0x000fce000f8e00ff */
.L_x_10:
[----:B01----:R-:W0:Y:S01]  /*0c60*/  LDC R2, c[0x0][0x65c] ;  /* 0x00019700ff027b82 */ /* 0x003e220000000800 */
[----:B------:R-:W-:Y:S01]  /*0c70*/  ULDC UR6, c[0x0][0x28c] ;  /* 0x0000a30000067ab9 */ /* 0x000fe20000000800 */
[----:B------:R-:W-:Y:S01]  /*0c80*/  ISETP.NE.AND P0, PT, R8, 0x2, PT ;  /* 0x000000020800780c */ /* 0x000fe20003f05270 */
[----:B------:R-:W-:Y:S01]  /*0c90*/  UIADD3 UR6, UR6, 0x1f, URZ ;  /* 0x0000001f06067890 */ /* 0x000fe2000fffe03f */
[----:B------:R-:W-:Y:S01]  /*0ca0*/  IMAD.U32 R8, RZ, RZ, UR12 ;  /* 0x0000000cff087e24 */ /* 0x000fe2000f8e00ff */
[----:B------:R-:W-:Y:S01]  /*0cb0*/  UMOV UR38, URZ ;  /* 0x0000003f00267c82 */ /* 0x000fe20008000000 */
[----:B------:R-:W-:Y:S01]  /*0cc0*/  UMOV UR39, URZ ;  /* 0x0000003f00277c82 */ /* 0x000fe20008000000 */
[----:B------:R-:W-:Y:S01]  /*0cd0*/  USHF.R.S32.HI UR7, URZ, 0x1f, UR6 ;  /* 0x0000001f3f077899 */ /* 0x000fe20008011406 */
[----:B------:R-:W-:-:S03]  /*0ce0*/  ULDC.64 UR8, c[0x0][0x650] ;  /* 0x0001940000087ab9 */ /* 0x000fc60000000a00 */
[----:B------:R-:W-:-:S04]  /*0cf0*/  ULEA.HI UR7, UR7, UR6, URZ, 0x5 ;  /* 0x0000000607077291 */ /* 0x000fc8000f8f283f */
[----:B------:R-:W-:Y:S01]  /*0d00*/  USHF.R.S32.HI UR40, URZ, 0x5, UR7 ;  /* 0x000000053f287899 */ /* 0x000fe20008011407 */
[----:B0-----:R-:W-:-:S13]  /*0d10*/  ISETP.NE.AND P1, PT, R2, 0x1, PT ;  /* 0x000000010200780c */ /* 0x001fda0003f25270 */
[----:B------:R-:W0:Y:S01]  /*0d20*/  @P1 LDC R17, c[0x0][0x10] ;  /* 0x00000400ff111b82 */ /* 0x000e220000000800 */
[----:B------:R-:W-:Y:S02]  /*0d30*/  @P1 IMAD.MOV.U32 R7, RZ, RZ, RZ ;  /* 0x000000ffff071224 */ /* 0x000fe400078e00ff */
[----:B------:R-:W-:-:S05]  /*0d40*/  @P1 IMAD.MOV.U32 R9, RZ, RZ, RZ ;  /* 0x000000ffff091224 */ /* 0x000fca00078e00ff */
[----:B------:R-:W1:Y:S01]  /*0d50*/  @!P1 LDC R3, c[0x0][0xc] ;  /* 0x00000300ff039b82 */ /* 0x000e620000000800 */
[----:B------:R-:W-:Y:S01]  /*0d60*/  ULDC UR4, c[0x0][0xc] ;  /* 0x0000030000047ab9 */ /* 0x000fe20000000800 */
[----:B------:R-:W-:Y:S02]  /*0d70*/  ULDC UR5, c[0x0][0x10] ;  /* 0x0000040000057ab9 */ /* 0x000fe40000000800 */
[----:B------:R-:W-:-:S04]  /*0d80*/  UIMAD.WIDE.U32 UR4, UR4, UR5, URZ ;  /* 0x00000005040472a5 */ /* 0x000fc8000f8e003f */
[----:B------:R-:W3:Y:S01]  /*0d90*/  LDC R0, c[0x0][0x14] ;  /* 0x00000500ff007b82 */ /* 0x000ee20000000800 */
[----:B0-----:R-:W-:-:S04]  /*0da0*/  @P1 IMAD.WIDE.U32 R16, R17, UR12, R6 ;  /* 0x0000000c11101c25 */ /* 0x001fc8000f8e0006 */
[----:B------:R-:W-:Y:S02]  /*0db0*/  @P1 IMAD.IADD R17, R17, 0x1, R9 ;  /* 0x0000000111111824 */ /* 0x000fe400078e0209 */
[----:B------:R-:W-:Y:S02]  /*0dc0*/  IMAD.MOV.U32 R9, RZ, RZ, RZ ;  /* 0x000000ffff097224 */ /* 0x000fe400078e00ff */
[----:B-1----:R-:W-:-:S04]  /*0dd0*/  @!P1 IMAD.WIDE.U32 R8, R6, R3, R8 ;  /* 0x0000000306089225 */ /* 0x002fc800078e0008 */
[----:B------:R-:W-:Y:S02]  /*0de0*/  @!P1 IMAD.MOV.U32 R16, RZ, RZ, R8 ;  /* 0x000000ffff109224 */ /* 0x000fe400078e0008 */
[----:B---3--:R-:W-:-:S04]  /*0df0*/  IMAD.WIDE.U32 R10, R0, UR4, RZ ;  /* 0x00000004000a7c25 */ /* 0x008fc8000f8e00ff */
[----:B------:R-:W-:Y:S01]  /*0e00*/  IMAD R3, R0, UR5, RZ ;  /* 0x0000000500037c24 */ /* 0x000fe2000f8e02ff */
[----:B------:R0:W-:Y:S01]  /*0e10*/  STL.64 [R1], R10 ;  /* 0x0000000a01007387 */ /* 0x0001e20000100a00 */
[----:B------:R-:W-:Y:S02]  /*0e20*/  @!P1 IMAD.MOV.U32 R17, RZ, RZ, R9 ;  /* 0x000000ffff119224 */ /* 0x000fe400078e0009 */
[----:B------:R-:W-:Y:S01]  /*0e30*/  IMAD.IADD R0, R11, 0x1, R3 ;  /* 0x000000010b007824 */ /* 0x000fe200078e0203 */
[----:B------:R-:W-:Y:S06]  /*0e40*/  @P0 BRA `(.L_x_12) ;  /* 0x0000000000200947 */ /* 0x000fec0003800000 */
[----:B------:R-:W-:Y:S01]  /*0e50*/  UISETP.GE.U32.AND UP0, UPT, UR40, 0x9, UPT ;  /* 0x000000092800788c */ /* 0x000fe2000bf06070 */
[----:B------:R-:W-:Y:S01]  /*0e60*/  IADD3 R16, P0, R16, R10, RZ ;  /* 0x0000000a10107210 */ /* 0x000fe20007f1e0ff */
[----:B------:R-:W-:Y:S01]  /*0e70*/  UIMAD.WIDE.U32 UR4, UR40, 0x38e38e39, URZ ;  /* 0x38e38e39280478a5 */ /* 0x000fe2000f8e003f */
[----:B------:R-:W-:-:S03]  /*0e80*/  UMOV UR39, URZ ;  /* 0x0000003f00277c82 */ /* 0x000fc60008000000 */
[----:B------:R-:W-:Y:S01]  /*0e90*/  USHF.R.U32.HI UR4, URZ, 0x1, UR5 ;  /* 0x000000013f047899 */ /* 0x000fe20008011605 */
[----:B------:R-:W-:-:S03]  /*0ea0*/  IMAD.X R17, R0, 0x1, R17, P0 ;  /* 0x0000000100117824 */ /* 0x000fc600000e0611 */
[----:B------:R-:W-:Y:S02]  /*0eb0*/  UIMAD UR38, UR4, -0x9, UR40 ;  /* 0xfffffff7042678a4 */ /* 0x000fe4000f8e0228 */
[----:B------:R-:W-:-:S12]  /*0ec0*/  @UP0 ULOP3.LUT UR39, UR4, 0x1, URZ, 0xc0, !UPT ;  /* 0x0000000104270892 */ /* 0x000fd8000f8ec03f */
.L_x_12:
[----:B------:R-:W-:Y:S01]  /*0ed0*/  ISETP.GE.U32.AND P0, PT, R16, UR8, PT ;  /* 0x0000000810007c0c */ /* 0x000fe2000bf06070 */
[----:B------:R-:W-:Y:S01]  /*0ee0*/  IMAD.MOV.U32 R22, RZ, RZ, -0x1 ;  /* 0xffffffffff167424 */ /* 0x000fe200078e00ff */
[----:B------:R-:W-:Y:S01]  /*0ef0*/  PRMT R3, RZ, 0x7610, R3 ;  /* 0x00007610ff037816 */ /* 0x000fe20000000003 */
[----:B------:R-:W-:Y:S01]  /*0f00*/  IMAD.MOV.U32 R18, RZ, RZ, -0x1 ;  /* 0xffffffffff127424 */ /* 0x000fe200078e00ff */
[----:B------:R-:W-:Y:S01]  /*0f10*/  ISETP.GE.U32.AND.EX P0, PT, R17, UR9, PT, P0 ;  /* 0x0000000911007c0c */ /* 0x000fe2000bf06100 */
[----:B------:R-:W-:-:S12]  /*0f20*/  IMAD.MOV.U32 R19, RZ, RZ, -0x1 ;  /* 0xffffffffff137424 */ /* 0x000fd800078e00ff */
[----:B------:R-:W-:Y:S05]  /*0f30*/  @P0 BRA `(.L_x_13) ;  /* 0x0000000400280947 */ /* 0x000fea0003800000 */
[----:B------:R-:W1:Y:S01]  /*0f40*/  LDC.64 R18, c[0x0][0x628] ;  /* 0x00018a00ff127b82 */ /* 0x000e620000000a00 */
[----:B------:R-:W-:Y:S02]  /*0f50*/  IMAD.MOV.U32 R8, RZ, RZ, R16 ;  /* 0x000000ffff087224 */ /* 0x000fe400078e0010 */
[----:B------:R-:W-:-:S05]  /*0f60*/  IMAD.MOV.U32 R9, RZ, RZ, R17 ;  /* 0x000000ffff097224 */ /* 0x000fca00078e0011 */
[----:B------:R-:W3:Y:S08]  /*0f70*/  LDC R22, c[0x0][0x630] ;  /* 0x00018c00ff167b82 */ /* 0x000ef00000000800 */
[----:B------:R-:W4:Y:S01]  /*0f80*/  LDC.64 R26, c[0x0][0x620] ;  /* 0x00018800ff1a7b82 */ /* 0x000f220000000a00 */
[----:B-1----:R-:W-:-:S04]  /*0f90*/  ISETP.NE.U32.AND P0, PT, R18, RZ, PT ;  /* 0x000000ff1200720c */ /* 0x002fc80003f05070 */
[----:B------:R-:W-:-:S13]  /*0fa0*/  ISETP.NE.AND.EX P0, PT, R19, RZ, PT, P0 ;  /* 0x000000ff1300720c */ /* 0x000fda0003f05300 */
[----:B---34-:R-:W-:Y:S05]  /*0fb0*/  @!P0 BRA `(.L_x_14) ;  /* 0x0000000000288947 */ /* 0x018fea0003800000 */
[----:B------:R-:W1:Y:S02]  /*0fc0*/  LDC R3, c[0x0][0x634] ;  /* 0x00018d00ff037b82 */ /* 0x000e640000000800 */
[----:B-1----:R-:W-:-:S05]  /*0fd0*/  IADD3 R3, P0, R16, R3, RZ ;  /* 0x0000000310037210 */ /* 0x002fca0007f1e0ff */
[----:B------:R-:W-:-:S04]  /*0fe0*/  IMAD.X R15, RZ, RZ, R17, P0 ;  /* 0x000000ffff0f7224 */ /* 0x000fc800000e0611 */
[----:B------:R-:W-:-:S04]  /*0ff0*/  IMAD.WIDE.U32 R8, R15, R18, RZ ;  /* 0x000000120f087225 */ /* 0x000fc800078e00ff */
[----:B0-----:R-:W-:-:S04]  /*1000*/  IMAD.WIDE.U32 R10, P0, R3, R19, R8 ;  /* 0x00000013030a7225 */ /* 0x001fc80007800008 */
[----:B------:R-:W-:-:S04]  /*1010*/  IMAD.WIDE.U32 R8, R3, R18, RZ ;  /* 0x0000001203087225 */ /* 0x000fc800078e00ff */
[----:B------:R-:W-:Y:S01]  /*1020*/  IMAD.X R13, RZ, RZ, RZ, P0 ;  /* 0x000000ffff0d7224 */ /* 0x000fe200000e06ff */
[----:B------:R-:W-:Y:S01]  /*1030*/  IADD3 RZ, P0, R9, R10, RZ ;  /* 0x0000000a09ff7210 */ /* 0x000fe20007f1e0ff */
[----:B------:R-:W-:-:S04]  /*1040*/  IMAD.MOV.U32 R12, RZ, RZ, R11 ;  /* 0x000000ffff0c7224 */ /* 0x000fc800078e000b */
[----:B------:R-:W-:-:S08]  /*1050*/  IMAD.WIDE.U32.X R8, R15, R19, R12, P0 ;  /* 0x000000130f087225 */ /* 0x000fd000000e040c */
.L_x_14:
[----:B------:R-:W1:Y:S01]  /*1060*/  LDC.64 R30, c[0x0][0x640] ;  /* 0x00019000ff1e7b82 */ /* 0x000e620000000a00 */
[-CC-:B------:R-:W-:Y:S02]  /*1070*/  SHF.R.U64 R32, R8, R22.reuse, R9.reuse ;  /* 0x0000001608207219 */ /* 0x180fe40000001209 */
[----:B------:R-:W-:Y:S02]  /*1080*/  SHF.R.U32.HI R3, RZ, R22, R9 ;  /* 0x00000016ff037219 */ /* 0x000fe40000011609 */
[----:B0-----:R-:W-:-:S03]  /*1090*/  IADD3 R11, P0, RZ, -R32, RZ ;  /* 0x80000020ff0b7210 */ /* 0x001fc60007f1e0ff */
[----:B------:R-:W0:Y:S02]  /*10a0*/  LDC R12, c[0x0][0x618] ;  /* 0x00018600ff0c7b82 */ /* 0x000e240000000800 */
[----:B------:R-:W-:Y:S02]  /*10b0*/  IMAD.X R3, RZ, RZ, ~R3, P0 ;  /* 0x000000ffff037224 */ /* 0x000fe400000e0e03 */
[----:B------:R-:W-:-:S04]  /*10c0*/  IMAD.WIDE.U32 R8, R11, R26, R16 ;  /* 0x0000001a0b087225 */ /* 0x000fc800078e0010 */
[----:B------:R-:W3:Y:S01]  /*10d0*/  LDC R22, c[0x0][0x608] ;  /* 0x00018200ff167b82 */ /* 0x000ee20000000800 */
[----:B------:R-:W-:-:S04]  /*10e0*/  IMAD R10, R3, R26, RZ ;  /* 0x0000001a030a7224 */ /* 0x000fc800078e02ff */
[----:B------:R-:W-:Y:S02]  /*10f0*/  IMAD R3, R11, R27, R10 ;  /* 0x0000001b0b037224 */ /* 0x000fe400078e020a */
[----:B------:R-:W-:Y:S01]  /*1100*/  IMAD.MOV.U32 R10, RZ, RZ, -0x1 ;  /* 0xffffffffff0a7424 */ /* 0x000fe200078e00ff */
[----:B------:R-:W4:Y:S01]  /*1110*/  LDC R29, c[0x0][0x658] ;  /* 0x00019600ff1d7b82 */ /* 0x000f220000000800 */
[----:B------:R-:W-:Y:S01]  /*1120*/  IMAD.IADD R3, R9, 0x1, R3 ;  /* 0x0000000109037824 */ /* 0x000fe200078e0203 */
[----:B-1----:R-:W-:-:S04]  /*1130*/  ISETP.NE.U32.AND P0, PT, R30, RZ, PT ;  /* 0x000000ff1e00720c */ /* 0x002fc80003f05070 */
[----:B------:R-:W-:Y:S02]  /*1140*/  ISETP.NE.AND.EX P0, PT, R31, RZ, PT, P0 ;  /* 0x000000ff1f00720c */ /* 0x000fe40003f05300 */
[----:B------:R-:W1:Y:S01]  /*1150*/  LDC R26, c[0x0][0x600] ;  /* 0x00018000ff1a7b82 */ /* 0x000e620000000800 */
[-CC-:B0-----:R-:W-:Y:S02]  /*1160*/  SHF.R.U64 R18, R8, R12.reuse, R3.reuse ;  /* 0x0000000c08127219 */ /* 0x181fe40000001203 */
[----:B------:R-:W-:-:S05]  /*1170*/  SHF.R.U32.HI R3, RZ, R12, R3 ;  /* 0x0000000cff037219 */ /* 0x000fca0000011603 */
[----:B------:R-:W0:Y:S01]  /*1180*/  LDC R27, c[0x0][0x648] ;  /* 0x00019200ff1b7b82 */ /* 0x000e220000000800 */
[-CC-:B---3--:R-:W-:Y:S02]  /*1190*/  SHF.R.U64 R34, R18, R22.reuse, R3.reuse ;  /* 0x0000001612227219 */ /* 0x188fe40000001203 */
[----:B------:R-:W-:Y:S01]  /*11a0*/  SHF.R.U32.HI R8, RZ, R22, R3 ;  /* 0x00000016ff087219 */ /* 0x000fe20000011603 */
[----:B------:R-:W-:-:S04]  /*11b0*/  IMAD.MOV.U32 R22, RZ, RZ, 0x1 ;  /* 0x00000001ff167424 */ /* 0x000fc800078e00ff */
[----:B------:R-:W3:Y:S01]  /*11c0*/  LDC R33, c[0x0][0x638] ;  /* 0x00018e00ff217b82 */ /* 0x000ee20000000800 */
[-CC-:B----4-:R-:W-:Y:S02]  /*11d0*/  SHF.R.U64 R36, R34, R29.reuse, R8.reuse ;  /* 0x0000001d22247219 */ /* 0x190fe40000001208 */
[-C--:B------:R-:W-:Y:S02]  /*11e0*/  SHF.L.U32 R3, R10, R29.reuse, RZ ;  /* 0x0000001d0a037219 */ /* 0x080fe400000006ff */
[----:B------:R-:W-:Y:S01]  /*11f0*/  SHF.R.U32.HI R9, RZ, R29, R8 ;  /* 0x0000001dff097219 */ /* 0x000fe20000011608 */
[----:B------:R-:W-:Y:S01]  /*1200*/  IMAD.MOV.U32 R8, RZ, RZ, R36 ;  /* 0x000000ffff087224 */ /* 0x000fe200078e0024 */
[----:B------:R-:W-:Y:S01]  /*1210*/  LOP3.LUT R15, RZ, R3, RZ, 0x33, !PT ;  /* 0x00000003ff0f7212 */ /* 0x000fe200078e33ff */
[----:B------:R-:W4:Y:S01]  /*1220*/  LDC R28, c[0x0][0x610] ;  /* 0x00018400ff1c7b82 */ /* 0x000f220000000800 */
[----:B------:R-:W-:Y:S05]  /*1230*/  @!P0 BRA `(.L_x_15) ;  /* 0x0000000000288947 */ /* 0x000fea0003800000 */
[----:B------:R-:W2:Y:S02]  /*1240*/  LDC R3, c[0x0][0x64c] ;  /* 0x00019300ff037b82 */ /* 0x000ea40000000800 */
[----:B--2---:R-:W-:-:S05]  /*1250*/  IADD3 R3, P0, R36, R3, RZ ;  /* 0x0000000324037210 */ /* 0x004fca0007f1e0ff */
[----:B------:R-:W-:-:S04]  /*1260*/  IMAD.X R19, RZ, RZ, R9, P0 ;  /* 0x000000ffff137224 */ /* 0x000fc800000e0609 */
[----:B------:R-:W-:-:S04]  /*1270*/  IMAD.WIDE.U32 R8, R19, R30, RZ ;  /* 0x0000001e13087225 */ /* 0x000fc800078e00ff */
[----:B------:R-:W-:-:S04]  /*1280*/  IMAD.WIDE.U32 R10, P0, R3, R31, R8 ;  /* 0x0000001f030a7225 */ /* 0x000fc80007800008 */
[----:B------:R-:W-:-:S04]  /*1290*/  IMAD.WIDE.U32 R8, R3, R30, RZ ;  /* 0x0000001e03087225 */ /* 0x000fc800078e00ff */
[----:B------:R-:W-:Y:S01]  /*12a0*/  IMAD.X R13, RZ, RZ, RZ, P0 ;  /* 0x000000ffff0d7224 */ /* 0x000fe200000e06ff */
[----:B------:R-:W-:Y:S01]  /*12b0*/  IADD3 RZ, P0, R9, R10, RZ ;  /* 0x0000000a09ff7210 */ /* 0x000fe20007f1e0ff */
[----:B------:R-:W-:-:S04]  /*12c0*/  IMAD.MOV.U32 R12, RZ, RZ, R11 ;  /* 0x000000ffff0c7224 */ /* 0x000fc800078e000b */
[----:B------:R-:W-:-:S08]  /*12d0*/  IMAD.WIDE.U32.X R8, R19, R31, R12, P0 ;  /* 0x0000001f13087225 */ /* 0x000fd000000e040c */
.L_x_15:
[----:B0-----:R-:W-:Y:S01]  /*12e0*/  SHF.R.U64 R7, R8, R27, R9 ;  /* 0x0000001b08077219 */ /* 0x001fe20000001209 */
[----:B-1----:R-:W-:Y:S01]  /*12f0*/  VIADD R9, R26, 0xffffffff ;  /* 0xffffffff1a097836 */ /* 0x002fe20000000000 */
[----:B------:R-:W-:Y:S01]  /*1300*/  SHF.L.U32 R3, R22, R29, RZ ;  /* 0x0000001d16037219 */ /* 0x000fe200000006ff */
[----:B------:R-:W-:Y:S01]  /*1310*/  @P1 IMAD R21, R25, R24, R6 ;  /* 0x0000001819151224 */ /* 0x000fe200078e0206 */
[----:B------:R-:W-:Y:S01]  /*1320*/  LOP3.LUT R8, R34, R15, RZ, 0xc0, !PT ;  /* 0x0000000f22087212 */ /* 0x000fe200078ec0ff */
[----:B------:R-:W-:Y:S02]  /*1330*/  IMAD.MOV R10, RZ, RZ, -R7 ;  /* 0x000000ffff0a7224 */ /* 0x000fe400078e0a07 */
[----:B------:R-:W-:Y:S02]  /*1340*/  IMAD.MOV.U32 R6, RZ, RZ, 0x1 ;  /* 0x00000001ff067424 */ /* 0x000fe400078e00ff */
[----:B------:R-:W-:Y:S01]  /*1350*/  IMAD R8, R3, R7, R8 ;  /* 0x0000000703087224 */ /* 0x000fe200078e0208 */
[----:B------:R-:W-:Y:S01]  /*1360*/  LOP3.LUT R7, R18, R9, RZ, 0xc0, !PT ;  /* 0x0000000912077212 */ /* 0x000fe200078ec0ff */
[----:B---3--:R-:W-:-:S02]  /*1370*/  IMAD R3, R10, R33, R36 ;  /* 0x000000210a037224 */ /* 0x008fc400078e0224 */
[----:B----4-:R-:W-:Y:S02]  /*1380*/  IMAD R22, R8, R28, R21 ;  /* 0x0000001c08167224 */ /* 0x010fe400078e0215 */
[----:B------:R-:W-:Y:S01]  /*1390*/  IMAD R7, R3, R26, R7 ;  /* 0x0000001a03077224 */ /* 0x000fe200078e0207 */
[----:B------:R-:W-:Y:S01]  /*13a0*/  PRMT R3, R6, 0x7610, R3 ;  /* 0x0000761006037816 */ /* 0x000fe20000000003 */
[----:B------:R-:W-:-:S03]  /*13b0*/  IMAD.MOV.U32 R19, RZ, RZ, R32 ;  /* 0x000000ffff137224 */ /* 0x000fc600078e0020 */
[----:B------:R-:W-:Y:S02]  /*13c0*/  SEL R18, R7, R22, !P1 ;  /* 0x0000001607127207 */ /* 0x000fe40004800000 */
[----:B------:R-:W-:-:S07]  /*13d0*/  SEL R22, R22, R7, !P1 ;  /* 0x0000000716167207 */ /* 0x000fce0004800000 */
.L_x_13:
[----:B------:R-:W-:Y:S05]  /*13e0*/  @!P3 BRA `(.L_x_16) ;  /* 0x00000000000cb947 */ /* 0x000fea0003800000 */
[----:B------:R-:W-:Y:S01]  /*13f0*/  UCGABAR_WAIT ;  /* 0x0000000000007dc7 */ /* 0x000fe20008000000 */
[----:B------:R-:W-:Y:S01]  /*1400*/  CCTL.IVALL ;  /* 0x00000000ff00798f */ /* 0x000fe20002000000 */
[----:B------:R-:W-:Y:S05]  /*1410*/  BRA `(.L_x_17) ;  /* 0x0000000000047947 */ /* 0x000fea0003800000 */
.L_x_16:
[----:B------:R-:W-:Y:S06]  /*1420*/  BAR.SYNC.DEFER_BLOCKING 0x0 ;  /* 0x0000000000007b1d */ /* 0x000fec0000010000 */
.L_x_17:
[----:B------:R-:W-:Y:S05]  /*1430*/  @!P2 BRA `(.L_x_18) ;  /* 0x00000054007ca947 */ /* 0x000fea0003800000 */
[----:B------:R-:W-:-:S13]  /*1440*/  ISETP.GT.U32.AND P0, PT, R35, 0x1, PT ;  /* 0x000000012300780c */ /* 0x000fda0003f04070 */
[----:B------:R-:W-:Y:S05]  /*1450*/  @P0 EXIT ;  /* 0x000000000000094d */ /* 0x000fea0003800000 */
.L_x_19:
[----:B------:R-:W-:-:S08]  /*1460*/  NOP ;  /* 0x0000000000007918 */ /* 0x000fd00000000000 */
[----:B------:R-:W1:Y:S02]  /*1470*/  USETMAXREG.TRY_ALLOC.CTAPOOL UP0, 0xe8 ;  /* 0x000000e8000079c8 */ /* 0x000e640008000600 */
[----:B-1----:R-:W-:-:S13]  /*1480*/  PLOP3.LUT P0, PT, PT, PT, UP0, 0x80, 0x0 ;  /* 0x000000000000781c */ /* 0x002fda0003f0f008 */
[----:B------:R-:W-:Y:S05]  /*1490*/  @!P0 BRA `(.L_x_19) ;  /* 0xfffffffc00f08947 */ /* 0x000fea000383ffff */
[----:B------:R-:W-:-:S13]  /*14a0*/  LOP3.LUT P0, RZ, R3, 0xff, RZ, 0xc0, !PT ;  /* 0x000000ff03ff7812 */ /* 0x000fda000780c0ff */
[----:B------:R-:W-:Y:S05]  /*14b0*/  @!P0 EXIT ;  /* 0x000000000000894d */ /* 0x000fea0003800000 */
[----:B------:R-:W3:Y:S01]  /*14c0*/  LDL.64 R12, [R1] ;  /* 0x00000000010c7983 */ /* 0x000ee20000100a00 */
[----:B------:R-:W1:Y:S01]  /*14d0*/  S2UR UR4, SR_CgaCtaId ;  /* 0x00000000000479c3 */ /* 0x000e620000008800 */
[CC--:B------:R-:W-:Y:S01]  /*14e0*/  LEA.HI R3, R20.reuse, R5.reuse, RZ, 0x2 ;  /* 0x0000000514037211 */ /* 0x0c0fe200078f10ff */
[----:B------:R-:W-:Y:S01]  /*14f0*/  UISETP.LT.AND UP0, UPT, UR40, 0x1, UPT ;  /* 0x000000012800788c */ /* 0x000fe2000bf01270 */
[----:B------:R-:W-:Y:S01]  /*1500*/  LEA.HI R20, R20, R5, RZ, 0x5 ;  /* 0x0000000514147211 */ /* 0x000fe200078f28ff */
[----:B------:R-:W-:Y:S01]  /*1510*/  UIADD3 UR5, UR43, -0x1, URZ ;  /* 0xffffffff2b057890 */ /* 0x000fe2000fffe03f */
[--C-:B------:R-:W-:Y:S01]  /*1520*/  SHF.R.S32.HI R92, RZ, 0x2, R3.reuse ;  /* 0x00000002ff5c7819 */ /* 0x100fe20000011403 */
[----:B------:R-:W-:Y:S01]  /*1530*/  USEL UR42, UR40, 0x1, UP0 ;  /* 0x00000001282a7887 */ /* 0x000fe20008000000 */
[----:B------:R-:W-:Y:S01]  /*1540*/  SHF.R.S32.HI R7, RZ, 0x1f, R3 ;  /* 0x0000001fff077819 */ /* 0x000fe20000011403 */
[----:B------:R-:W4:Y:S01]  /*1550*/  LDC R97, c[0x0][0x658] ;  /* 0x00019600ff617b82 */ /* 0x000f220000000800 */
[----:B------:R-:W-:Y:S01]  /*1560*/  LOP3.LUT R4, R3, 0xfffffffc, RZ, 0xc0, !PT ;  /* 0xfffffffc03047812 */ /* 0x000fe200078ec0ff */
[----:B------:R-:W-:Y:S01]  /*1570*/  UMOV UR41, 0x400 ;  /* 0x0000040000297882 */ /* 0x000fe20000000000 */
[----:B------:R-:W-:Y:S01]  /*1580*/  LEA.HI R7, R7, R92, RZ, 0x3 ;  /* 0x0000005c07077211 */ /* 0x000fe200078f18ff */
[----:B------:R-:W-:Y:S01]  /*1590*/  UISETP.NE.AND UP0, UPT, UR5, URZ, UPT ;  /* 0x0000003f0500728c */ /* 0x000fe2000bf05270 */
[----:B------:R-:W-:Y:S01]  /*15a0*/  SHF.R.S32.HI R3, RZ, 0x5, R20 ;  /* 0x00000005ff037819 */ /* 0x000fe20000011414 */
[----:B------:R-:W-:Y:S01]  /*15b0*/  IMAD.IADD R4, R5, 0x1, -R4 ;  /* 0x0000000105047824 */ /* 0x000fe200078e0a04 */
[----:B------:R-:W-:Y:S01]  /*15c0*/  LOP3.LUT R7, R7, 0xfffffff8, RZ, 0xc0, !PT ;  /* 0xfffffff807077812 */ /* 0x000fe200078ec0ff */
[----:B------:R-:W2:Y:S01]  /*15d0*/  LDC.64 R8, c[0x0][0x5c8] ;  /* 0x00017200ff087b82 */ /* 0x000ea20000000a00 */
[----:B------:R-:W-:Y:S01]  /*15e0*/  IMAD.MOV.U32 R6, RZ, RZ, -0x1 ;  /* 0xffffffffff067424 */ /* 0x000fe200078e00ff */
[----:B------:R-:W-:Y:S01]  /*15f0*/  ULDC UR6, c[0x0][0x284] ;  /* 0x0000a10000067ab9 */ /* 0x000fe20000000800 */
[----:B0-----:R-:W-:Y:S01]  /*1600*/  IMAD.MOV.U32 R10, RZ, RZ, 0x1 ;  /* 0x00000001ff0a7424 */ /* 0x001fe200078e00ff */
[----:B------:R-:W-:Y:S01]  /*1610*/  LOP3.LUT R104, R23, 0x1, RZ, 0xfc, !PT ;  /* 0x0000000117687812 */ /* 0x000fe200078efcff */
[----:B------:R-:W-:Y:S01]  /*1620*/  IMAD.IADD R92, R92, 0x1, -R7 ;  /* 0x000000015c5c7824 */ /* 0x000fe200078e0a07 */
[----:B------:R-:W-:Y:S01]  /*1630*/  USHF.L.U32 UR45, UR40, 0x1, URZ ;  /* 0x00000001282d7899 */ /* 0x000fe2000800063f */
[----:B------:R-:W-:Y:S01]  /*1640*/  IMAD.SHL.U32 R94, R4, 0x2, RZ ;  /* 0x00000002045e7824 */ /* 0x000fe200078e00ff */
[----:B------:R-:W0:Y:S01]  /*1650*/  LDC R99, c[0x0][0x288] ;  /* 0x0000a200ff637b82 */ /* 0x000e220000000800 */
[----:B-1----:R-:W-:Y:S01]  /*1660*/  ULEA UR41, UR4, UR41, 0x18 ;  /* 0x0000002904297291 */ /* 0x002fe2000f8ec03f */
[--C-:B------:R-:W-:Y:S01]  /*1670*/  SHF.R.S32.HI R93, RZ, 0x1f, R92.reuse ;  /* 0x0000001fff5d7819 */ /* 0x100fe2000001145c */
[----:B------:R-:W-:Y:S01]  /*1680*/  USHF.L.U32 UR4, UR5, 0x3, URZ ;  /* 0x0000000305047899 */ /* 0x000fe2000800063f */
[C---:B------:R-:W-:Y:S01]  /*1690*/  IMAD R102, R3.reuse, -0x10, -R92 ;  /* 0xfffffff003667824 */ /* 0x040fe200078e0a5c */
[----:B------:R-:W-:Y:S01]  /*16a0*/  USEL UR5, URZ, 0x1, UP0 ;  /* 0x000000013f057887 */ /* 0x000fe20008000000 */
[----:B------:R-:W-:Y:S01]  /*16b0*/  SHF.R.S32.HI R95, RZ, 0x1f, R94 ;  /* 0x0000001fff5f7819 */ /* 0x000fe2000001145e */
[----:B------:R-:W-:Y:S01]  /*16c0*/  UIADD3 UR46, UR41, 0xa0, URZ ;  /* 0x000000a0292e7890 */ /* 0x000fe2000fffe03f */
[----:B------:R-:W1:Y:S01]  /*16d0*/  LDC R100, c[0x0][0x600] ;  /* 0x00018000ff647b82 */ /* 0x000e620000000800 */
[-C--:B----4-:R-:W-:Y:S01]  /*16e0*/  SHF.L.U32 R6, R6, R97.reuse, RZ ;  /* 0x0000006106067219 */ /* 0x090fe200000006ff */
[----:B------:R-:W-:Y:S01]  /*16f0*/  ULOP3.LUT UR4, UR4, 0x8, URZ, 0xc0, !UPT ;  /* 0x0000000804047892 */ /* 0x000fe2000f8ec03f */
[----:B------:R-:W-:Y:S01]  /*1700*/  IMAD.WIDE R92, R3, 0x10, R92 ;  /* 0x00000010035c7825 */ /* 0x000fe200078e025c */
[----:B------:R-:W-:Y:S01]  /*1710*/  SHF.L.U32 R97, R10, R97, RZ ;  /* 0x000000610a617219 */ /* 0x000fe200000006ff */
[----:B------:R-:W-:Y:S01]  /*1720*/  UIADD3 UR42, -UR42, UR40, URZ ;  /* 0x000000282a2a7290 */ /* 0x000fe2000fffe13f */
[----:B------:R-:W-:Y:S01]  /*1730*/  LOP3.LUT R101, RZ, R6, RZ, 0x33, !PT ;  /* 0x00000006ff657212 */ /* 0x000fe200078e33ff */
[----:B------:R-:W-:Y:S01]  /*1740*/  IMAD.U32 R105, RZ, RZ, UR5 ;  /* 0x00000005ff697e24 */ /* 0x000fe2000f8e00ff */
[C---:B--2---:R-:W-:Y:S01]  /*1750*/  SHF.L.U64.HI R96, R8.reuse, 0x3, R9 ;  /* 0x0000000308607819 */ /* 0x044fe20000010209 */
[----:B------:R-:W-:Y:S01]  /*1760*/  IMAD.SHL.U32 R91, R8, 0x8, RZ ;  /* 0x00000008085b7824 */ /* 0x000fe200078e00ff */
[----:B------:R-:W-:Y:S01]  /*1770*/  ULEA UR43, UR43, UR46, 0x3 ;  /* 0x0000002e2b2b7291 */ /* 0x000fe2000f8e183f */
[----:B------:R-:W-:Y:S01]  /*1780*/  VIADD R102, R102, UR6 ;  /* 0x0000000666667c36 */ /* 0x000fe20008000000 */
[----:B------:R-:W-:-:S02]  /*1790*/  ULOP3.LUT UR47, UR4, 0x8, URZ, 0x3c, !UPT ;  /* 0x00000008042f7892 */ /* 0x000fc4000f8e3c3f */
[----:B------:R-:W-:Y:S01]  /*17a0*/  ULOP3.LUT UR44, UR4, 0x18, URZ, 0x3c, !UPT ;  /* 0x00000018042c7892 */ /* 0x000fe2000f8e3c3f */
[----:B0-----:R-:W-:Y:S02]  /*17b0*/  IMAD R99, R4, -0x2, R99 ;  /* 0xfffffffe04637824 */ /* 0x001fe400078e0263 */
[----:B-1----:R-:W-:Y:S01]  /*17c0*/  VIADD R100, R100, 0xffffffff ;  /* 0xffffffff64647836 */ /* 0x002fe20000000000 */
[----:B---3--:R-:W-:-:S08]  /*17d0*/  SHF.L.U64.HI R98, R12, 0x1, R0 ;  /* 0x000000010c627819 */ /* 0x008fd00000010200 */
.L_x_167:
[----:B------:R-:W-:-:S04]  /*17e0*/  SHF.L.U32 R0, R105, 0x1f, RZ ;  /* 0x0000001f69007819 */ /* 0x000fc800000006ff */
[----:B------:R-:W0:Y:S02]  /*17f0*/  SYNCS.PHASECHK.TRANS64.TRYWAIT P0, [UR43+-0x8], R0 ;  /* 0xfffff800ff0075a7 */ /* 0x000e24000800016b */
[----:B01-34-:R-:W-:Y:S05]  /*1800*/  @!P0 BRA `(.L_x_20) ;  /* 0x0000006400408947 */ /* 0x01bfea0003800000 */
.L_x_194:
[----:B------:R-:W-:Y:S02]  /*1810*/  ULDC UR4, c[0x0][0x28c] ;  /* 0x0000a30000047ab9 */ /* 0x000fe40000000800 */
[----:B------:R-:W-:-:S13]  /*1820*/  ISETP.LT.AND P0, PT, RZ, UR4, PT ;  /* 0x00000004ff007c0c */ /* 0x000fda000bf01270 */
[----:B------:R-:W-:Y:S05]  /*1830*/  @P0 BRA `(.L_x_21) ;  /* 0x0000000000400947 */ /* 0x000fea0003800000 */
[----:B0-----:R-:W-:Y:S01]  /*1840*/  MOV R0, 0x0 ;  /* 0x0000000000007802 */ /* 0x001fe20000000f00 */
[----:B------:R-:W-:Y:S01]  /*1850*/  ULDC.64 UR4, c[0x4][0x68] ;  /* 0x01001a0000047ab9 */ /* 0x000fe20000000a00 */
[----:B------:R-:W-:Y:S01]  /*1860*/  ULDC.64 UR6, c[0x4][0x8] ;  /* 0x0100020000067ab9 */ /* 0x000fe20000000a00 */
[----:B------:R-:W-:Y:S01]  /*1870*/  IMAD.U32 R4, RZ, RZ, UR4 ;  /* 0x00000004ff047e24 */ /* 0x000fe2000f8e00ff */
[----:B------:R0:W1:Y:S01]  /*1880*/  LDC.64 R14, c[0x4][R0] ;  /* 0x01000000000e7b82 */ /* 0x0000620000000a00 */
[----:B------:R-:W-:Y:S01]  /*1890*/  IMAD.U32 R5, RZ, RZ, UR5 ;  /* 0x00000005ff057e24 */ /* 0x000fe2000f8e00ff */
[----:B------:R-:W-:Y:S01]  /*18a0*/  ULDC.64 UR4, c[0x4][0x70] ;  /* 0x01001c0000047ab9 */ /* 0x000fe20000000a00 */
[----:B------:R-:W-:Y:S02]  /*18b0*/  IMAD.U32 R10, RZ, RZ, UR6 ;  /* 0x00000006ff0a7e24 */ /* 0x000fe4000f8e00ff */
[----:B------:R-:W-:Y:S02]  /*18c0*/  IMAD.U32 R6, RZ, RZ, UR4 ;  /* 0x00000004ff067e24 */ /* 0x000fe4000f8e00ff */
[----:B------:R-:W-:-:S02]  /*18d0*/  IMAD.U32 R7, RZ, RZ, UR5 ;  /* 0x00000005ff077e24 */ /* 0x000fc4000f8e00ff */
[----:B------:R-:W-:Y:S02]  /*18e0*/  IMAD.U32 R11, RZ, RZ, UR7 ;  /* 0x00000007ff0b7e24 */ /* 0x000fe4000f8e00ff */
[----:B------:R-:W-:Y:S02]  /*18f0*/  IMAD.MOV.U32 R8, RZ, RZ, 0x1e1 ;  /* 0x000001e1ff087424 */ /* 0x000fe400078e00ff */
[----:B------:R-:W-:Y:S02]  /*1900*/  IMAD.MOV.U32 R12, RZ, RZ, 0x1 ;  /* 0x00000001ff0c7424 */ /* 0x000fe400078e00ff */
[----:B0-----:R-:W-:-:S07]  /*1910*/  IMAD.MOV.U32 R13, RZ, RZ, RZ ;  /* 0x000000ffff0d7224 */ /* 0x001fce00078e00ff */
[----:B------:R-:W-:-:S07]  /*1920*/  LEPC R20, `(.L_x_21) ;  /* 0x000000001014794e */ /* 0x000fce0000000000 */
[----:B-1---5:R-:W-:Y:S05]  /*1930*/  CALL.ABS.NOINC R14 ;  /* 0x000000000e007343 */ /* 0x022fea0003c00000 */
.L_x_21:
[----:B------:R-:W-:-:S13]  /*1940*/  ISETP.NE.AND P0, PT, R104, 0x3, PT ;  /* 0x000000036800780c */ /* 0x000fda0003f05270 */
[----:B------:R-:W-:Y:S05]  /*1950*/  @!P0 BRA `(.L_x_22) ;  /* 0x0000000000048947 */ /* 0x000fea0003800000 */
[----:B------:R-:W-:Y:S01]  /*1960*/  BPT.TRAP 0x1 ;  /* 0x000000040000795c */ /* 0x000fe20000300000 */
.L_x_22:
[----:B0-----:R-:W-:Y:S02]  /*1970*/  IMAD.U32 R3, RZ, RZ, UR38 ;  /* 0x00000026ff037e24 */ /* 0x001fe4000f8e00ff */
[----:B------:R-:W-:-:S03]  /*1980*/  IMAD.U32 R0, RZ, RZ, UR39 ;  /* 0x00000027ff007e24 */ /* 0x000fc6000f8e00ff */
[----:B------:R-:W-:Y:S02]  /*1990*/  LEA R3, R3, UR41, 0x3 ;  /* 0x0000002903037c11 */ /* 0x000fe4000f8e18ff */
[----:B------:R-:W-:-:S04]  /*19a0*/  SHF.L.U32 R0, R0, 0x1f, RZ ;  /* 0x0000001f00007819 */ /* 0x000fc800000006ff */
[----:B------:R0:W1:Y:S01]  /*19b0*/  SYNCS.PHASECHK.TRANS64.TRYWAIT P1, [R3+URZ], R0 ;  /* 0x00000000030075a7 */ /* 0x000062000802017f */
[----:B------:R-:W-:Y:S05]  /*19c0*/  @!P0 BRA `(.L_x_23) ;  /* 0x0000000000048947 */ /* 0x000fea0003800000 */
[----:B------:R-:W-:Y:S01]  /*19d0*/  BPT.TRAP 0x1 ;  /* 0x000000040000795c */ /* 0x000fe20000300000 */
.L_x_23:
[----:B------:R-:W-:-:S05]  /*19e0*/  IMAD.U32 R4, RZ, RZ, UR42 ;  /* 0x0000002aff047e24 */ /* 0x000fca000f8e00ff */
[----:B------:R-:W-:Y:S01]  /*19f0*/  ISETP.GE.AND P2, PT, R4, 0x1, PT ;  /* 0x000000010400780c */ /* 0x000fe20003f46270 */
[----:B-1----:R-:W-:-:S12]  /*1a00*/  @P1 BRA `(.L_x_24) ;  /* 0x0000000000081947 */ /* 0x002fd80003800000 */
[----:B------:R-:W1:Y:S02]  /*1a10*/  SYNCS.PHASECHK.TRANS64.TRYWAIT P1, [R3+URZ], R0 ;  /* 0x00000000030075a7 */ /* 0x000e64000802017f */
[----:B-1----:R-:W-:Y:S05]  /*1a20*/  @!P1 BRA `(.L_x_25) ;  /* 0x0000006000d09947 */ /* 0x002fea0003800000 */
.L_x_24:
[----:B------:R-:W-:Y:S05]  /*1a30*/  WARPSYNC.ALL ;  /* 0x0000000000007948 */ /* 0x000fea0003800000 */
[----:B------:R-:W-:Y:S01]  /*1a40*/  UIADD3 UR4, UR41, 0x180, URZ ;  /* 0x0000018029047890 */ /* 0x000fe2000fffe03f */
[----:B------:R-:W-:Y:S01]  /*1a50*/  WARPGROUP.ARRIVE ;  /* 0x00000000000079c5 */ /* 0x000fe20000000000 */
[----:B------:R-:W-:Y:S02]  /*1a60*/  UIADD3 UR5, UR41, 0x12180, URZ ;  /* 0x0001218029057890 */ /* 0x000fe4000fffe03f */
[----:B------:R-:W-:Y:S02]  /*1a70*/  USHF.R.U32.HI UR4, URZ, 0x4, UR4 ;  /* 0x000000043f047899 */ /* 0x000fe40008011604 */
[----:B------:R-:W-:-:S02]  /*1a80*/  USHF.R.U32.HI UR5, URZ, 0x4, UR5 ;  /* 0x000000043f057899 */ /* 0x000fc40008011605 */
[----:B------:R-:W-:Y:S02]  /*1a90*/  ULOP3.LUT UR4, UR4, 0x3fff, URZ, 0xc0, !UPT ;  /* 0x00003fff04047892 */ /* 0x000fe4000f8ec03f */
[----:B------:R-:W-:Y:S02]  /*1aa0*/  ULOP3.LUT UR5, UR5, 0x3fff, URZ, 0xc0, !UPT ;  /* 0x00003fff05057892 */ /* 0x000fe4000f8ec03f */
[----:B------:R-:W-:Y:S02]  /*1ab0*/  ULOP3.LUT UR8, UR4, 0x10000, URZ, 0xfc, !UPT ;  /* 0x0001000004087892 */ /* 0x000fe4000f8efc3f */
[----:B------:R-:W-:Y:S02]  /*1ac0*/  ULOP3.LUT UR9, UR5, 0x10000, URZ, 0xfc, !UPT ;  /* 0x0001000005097892 */ /* 0x000fe4000f8efc3f */
[----:B------:R-:W-:Y:S02]  /*1ad0*/  ULEA UR10, UR38, UR8, 0x9 ;  /* 0x00000008260a7291 */ /* 0x000fe4000f8e483f */
[----:B------:R-:W-:Y:S01]  /*1ae0*/  ULEA UR11, UR38, UR9, 0xa ;  /* 0x00000009260b7291 */ /* 0x000fe2000f8e503f */
[----:B------:R-:W-:Y:S01]  /*1af0*/  UMOV UR5, 0x40000040 ;  /* 0x4000004000057882 */ /* 0x000fe20000000000 */
[----:B------:R-:W-:-:S03]  /*1b00*/  UMOV UR7, 0x40000040 ;  /* 0x4000004000077882 */ /* 0x000fc60000000000 */
[----:B------:R-:W-:Y:S02]  /*1b10*/  UMOV UR4, UR10 ;  /* 0x0000000a00047c82 */ /* 0x000fe40008000000 */
[----:B------:R-:W-:Y:S02]  /*1b20*/  UMOV UR6, UR11 ;  /* 0x0000000b00067c82 */ /* 0x000fe40008000000 */
[----:B------:R-:W-:Y:S01]  /*1b30*/  HGMMA.64x128x8.F32.TF32 R24, gdesc[UR4], RZ, !UPT, gsb0 ;  /* 0x05e00000041879f0 */ /* 0x000fe2000c0028ff */
[----:B------:R-:W-:Y:S02]  /*1b40*/  UIADD3 UR4, UR10, 0x2, URZ ;  /* 0x000000020a047890 */ /* 0x000fe4000fffe03f */
[----:B------:R-:W-:Y:S01]  /*1b50*/  UIADD3 UR6, UR11, 0x2, URZ ;  /* 0x000000020b067890 */ /* 0x000fe2000fffe03f */
[----:B------:R-:W-:Y:S01]  /*1b60*/  UMOV UR5, 0x40000040 ;  /* 0x4000004000057882 */ /* 0x000fe20000000000 */
[----:B------:R-:W-:Y:S01]  /*1b70*/  UMOV UR7, 0x40000040 ;  /* 0x4000004000077882 */ /* 0x000fe20000000000 */
[----:B------:R-:W-:-:S02]  /*1b80*/  WARPGROUP.DEPBAR.LE gsb0, 0x0 ;  /* 0x00008000000079c5 */ /* 0x000fc40000010000 */
[----:B------:R-:W-:-:S06]  /*1b90*/  WARPGROUP.ARRIVE ;  /* 0x00000000000079c5 */ /* 0x000fcc0000000000 */
[----:B------:R-:W-:Y:S01]  /*1ba0*/  HGMMA.64x128x8.F32.TF32 R24, gdesc[UR4], R24, gsb0 ;  /* 0x05e00000041879f0 */ /* 0x000fe20008002818 */
[----:B------:R-:W-:Y:S02]  /*1bb0*/  UIADD3 UR4, UR10, 0x4, URZ ;  /* 0x000000040a047890 */ /* 0x000fe4000fffe03f */
[----:B------:R-:W-:Y:S01]  /*1bc0*/  UIADD3 UR6, UR11, 0x4, URZ ;  /* 0x000000040b067890 */ /* 0x000fe2000fffe03f */
[----:B------:R-:W-:Y:S01]  /*1bd0*/  UMOV UR5, 0x40000040 ;  /* 0x4000004000057882 */ /* 0x000fe20000000000 */
[----:B------:R-:W-:Y:S01]  /*1be0*/  UMOV UR7, 0x40000040 ;  /* 0x4000004000077882 */ /* 0x000fe20000000000 */
[----:B------:R-:W-:Y:S02]  /*1bf0*/  WARPGROUP.DEPBAR.LE gsb0, 0x0 ;  /* 0x00008000000079c5 */ /* 0x000fe40000010000 */
        /* <DEDUP_REMOVED lines=8> */
[----:B------:R-:W-:Y:S03]  /*1c80*/  HGMMA.64x128x8.F32.TF32 R24, gdesc[UR4], R24, gsb0 ;  /* 0x05e00000041879f0 */ /* 0x000fe60008002818 */
[----:B------:R-:W-:Y:S02]  /*1c90*/  WARPGROUP.DEPBAR.LE gsb0, 0x0 ;  /* 0x00008000000079c5 */ /* 0x000fe40000010000 */
[----:B------:R-:W-:Y:S05]  /*1ca0*/  @!P2 BRA `(.L_x_26) ;  /* 0x000000040014a947 */ /* 0x000fea0003800000 */
[----:B------:R-:W-:Y:S01]  /*1cb0*/  UIADD3 UR4, UR38, 0x1, URZ ;  /* 0x0000000126047890 */ /* 0x000fe2000fffe03f */
[----:B01----:R-:W-:Y:S02]  /*1cc0*/  IMAD.U32 R0, RZ, RZ, UR42 ;  /* 0x0000002aff007e24 */ /* 0x003fe4000f8e00ff */
[----:B------:R-:W-:Y:S01]  /*1cd0*/  IMAD.U32 R3, RZ, RZ, UR38 ;  /* 0x00000026ff037e24 */ /* 0x000fe2000f8e00ff */
[----:B------:R-:W-:-:S04]  /*1ce0*/  UISETP.NE.AND UP0, UPT, UR4, 0x9, UPT ;  /* 0x000000090400788c */ /* 0x000fc8000bf05270 */
[----:B------:R-:W-:Y:S02]  /*1cf0*/  USEL UR5, URZ, 0x1, UP0 ;  /* 0x000000013f057887 */ /* 0x000fe40008000000 */
[----:B------:R-:W-:Y:S02]  /*1d00*/  USEL UR10, UR4, URZ, UP0 ;  /* 0x0000003f040a7287 */ /* 0x000fe40008000000 */
[----:B------:R-:W-:-:S06]  /*1d10*/  ULOP3.LUT UR5, UR39, UR5, URZ, 0x3c, !UPT ;  /* 0x0000000527057292 */ /* 0x000fcc000f8e3c3f */
[----:B------:R-:W-:-:S07]  /*1d20*/  IMAD.U32 R6, RZ, RZ, UR5 ;  /* 0x00000005ff067e24 */ /* 0x000fce000f8e00ff */
.L_x_33:
[----:B------:R-:W-:Y:S05]  /*1d30*/  @!P0 BRA `(.L_x_27) ;  /* 0x0000000000048947 */ /* 0x000fea0003800000 */
[----:B------:R-:W-:Y:S01]  /*1d40*/  BPT.TRAP 0x1 ;  /* 0x000000040000795c */ /* 0x000fe20000300000 */
.L_x_27:
[----:B------:R-:W-:Y:S01]  /*1d50*/  ULEA UR4, UR10, UR41, 0x3 ;  /* 0x000000290a047291 */ /* 0x000fe2000f8e183f */
[----:B------:R-:W-:-:S08]  /*1d60*/  SHF.L.U32 R4, R6, 0x1f, RZ ;  /* 0x0000001f06047819 */ /* 0x000fd000000006ff */
[----:B------:R0:W1:Y:S01]  /*1d70*/  SYNCS.PHASECHK.TRANS64.TRYWAIT P1, [UR4], R4 ;  /* 0x00000004ff0075a7 */ /* 0x0000620008020144 */
[----:B------:R-:W-:Y:S05]  /*1d80*/  @!P0 BRA `(.L_x_28) ;  /* 0x0000000000048947 */ /* 0x000fea0003800000 */
[----:B------:R-:W-:Y:S01]  /*1d90*/  BPT.TRAP 0x1 ;  /* 0x000000040000795c */ /* 0x000fe20000300000 */
.L_x_28:
[----:B-1----:R-:W-:Y:S05]  /*1da0*/  @P1 BRA `(.L_x_29) ;  /* 0x0000000000081947 */ /* 0x002fea0003800000 */
[----:B------:R-:W1:Y:S02]  /*1db0*/  SYNCS.PHASECHK.TRANS64.TRYWAIT P1, [UR4], R4 ;  /* 0x00000004ff0075a7 */ /* 0x000e640008020144 */
[----:B-1----:R-:W-:Y:S05]  /*1dc0*/  @!P1 BRA `(.L_x_30) ;  /* 0x0000005c00fc9947 */ /* 0x002fea0003800000 */
.L_x_29:
[----:B------:R-:W-:Y:S01]  /*1dd0*/  ULEA UR11, UR10, UR8, 0x9 ;  /* 0x000000080a0b7291 */ /* 0x000fe2000f8e483f */
[----:B------:R-:W-:Y:S01]  /*1de0*/  WARPGROUP.ARRIVE ;  /* 0x00000000000079c5 */ /* 0x000fe20000000000 */
[----:B------:R-:W-:Y:S01]  /*1df0*/  ULEA UR12, UR10, UR9, 0xa ;  /* 0x000000090a0c7291 */ /* 0x000fe2000f8e503f */
[----:B------:R-:W-:Y:S01]  /*1e00*/  UMOV UR5, 0x40000040 ;  /* 0x4000004000057882 */ /* 0x000fe20000000000 */
[----:B------:R-:W-:-:S03]  /*1e10*/  UMOV UR7, 0x40000040 ;  /* 0x4000004000077882 */ /* 0x000fc60000000000 */
[----:B------:R-:W-:Y:S02]  /*1e20*/  UMOV UR4, UR11 ;  /* 0x0000000b00047c82 */ /* 0x000fe40008000000 */
[----:B------:R-:W-:Y:S02]  /*1e30*/  UMOV UR6, UR12 ;  /* 0x0000000c00067c82 */ /* 0x000fe40008000000 */
[----:B------:R-:W-:Y:S01]  /*1e40*/  HGMMA.64x128x8.F32.TF32 R24, gdesc[UR4], R24, gsb0 ;  /* 0x05e00000041879f0 */ /* 0x000fe20008002818 */
        /* <DEDUP_REMOVED lines=23> */
[----:B------:R-:W-:Y:S01]  /*1fc0*/  BPT.TRAP 0x1 ;  /* 0x000000040000795c */ /* 0x000fe20000300000 */
.L_x_31:
[----:B------:R-:W-:-:S13]  /*1fd0*/  ISETP.NE.AND P1, PT, R103, RZ, PT ;  /* 0x000000ff6700720c */ /* 0x000fda0003f25270 */
[----:B01----:R-:W-:-:S05]  /*1fe0*/  @P1 LEA R4, R3, UR41, 0x3 ;  /* 0x0000002903041c11 */ /* 0x003fca000f8e18ff */
[----:B------:R-:W-:-:S05]  /*1ff0*/  @P1 VIADD R5, R4, 0x48 ;  /* 0x0000004804051836 */ /* 0x000fca0000000000 */
[----:B------:R-:W-:-:S04]  /*2000*/  @P1 PRMT R5, R88, 0x654, R5 ;  /* 0x0000065458051816 */ /* 0x000fc80000000005 */
[----:B------:R0:W-:Y:S01]  /*2010*/  @P1 SYNCS.ARRIVE.TRANS64.RED.A1T0 RZ, [R5+URZ], RZ ;  /* 0x000000ff05ff19a7 */ /* 0x0001e2000810043f */
[----:B------:R-:W-:-:S13]  /*2020*/  ISETP.GT.U32.AND P1, PT, R23, 0x1, PT ;  /* 0x000000011700780c */ /* 0x000fda0003f24070 */
[----:B0-----:R-:W-:Y:S05]  /*2030*/  @P1 BRA `(.L_x_32) ;  /* 0x0000000000041947 */ /* 0x001fea0003800000 */
[----:B------:R-:W-:Y:S01]  /*2040*/  BPT.TRAP 0x1 ;  /* 0x000000040000795c */ /* 0x000fe20000300000 */
.L_x_32:
[----:B------:R-:W-:Y:S01]  /*2050*/  UIADD3 UR10, UR10, 0x1, URZ ;  /* 0x000000010a0a7890 */ /* 0x000fe2000fffe03f */
[C---:B------:R-:W-:Y:S01]  /*2060*/  ISETP.GT.AND P2, PT, R0.reuse, 0x1, PT ;  /* 0x000000010000780c */ /* 0x040fe20003f44270 */
[----:B------:R-:W-:Y:S02]  /*2070*/  VIADD R3, R3, 0x1 ;  /* 0x0000000103037836 */ /* 0x000fe40000000000 */
[----:B------:R-:W-:Y:S01]  /*2080*/  UISETP.NE.AND UP0, UPT, UR10, 0x9, UPT ;  /* 0x000000090a00788c */ /* 0x000fe2000bf05270 */
[----:B------:R-:W-:Y:S02]  /*2090*/  VIADD R0, R0, 0xffffffff ;  /* 0xffffffff00007836 */ /* 0x000fe40000000000 */
[C---:B------:R-:W-:Y:S01]  /*20a0*/  ISETP.NE.AND P1, PT, R3.reuse, 0x9, PT ;  /* 0x000000090300780c */ /* 0x040fe20003f25270 */
[----:B------:R-:W-:Y:S02]  /*20b0*/  USEL UR4, URZ, 0x1, UP0 ;  /* 0x000000013f047887 */ /* 0x000fe40008000000 */
[----:B------:R-:W-:Y:S01]  /*20c0*/  USEL UR10, UR10, URZ, UP0 ;  /* 0x0000003f0a0a7287 */ /* 0x000fe20008000000 */
[----:B------:R-:W-:-:S03]  /*20d0*/  SEL R3, R3, RZ, P1 ;  /* 0x000000ff03037207 */ /* 0x000fc60000800000 */
[----:B------:R-:W-:Y:S01]  /*20e0*/  LOP3.LUT R6, R6, UR4, RZ, 0x3c, !PT ;  /* 0x0000000406067c12 */ /* 0x000fe2000f8e3cff */
[----:B------:R-:W-:Y:S07]  /*20f0*/  @P2 BRA `(.L_x_33) ;  /* 0xfffffffc000c2947 */ /* 0x000fee000383ffff */
.L_x_26:
[----:B01----:R-:W0:Y:S01]  /*2100*/  LDC R0, c[0x0][0x28c] ;  /* 0x0000a300ff007b82 */ /* 0x003e220000000800 */
[----:B------:R-:W-:-:S04]  /*2110*/  IMAD.U32 R3, RZ, RZ, UR47 ;  /* 0x0000002fff037e24 */ /* 0x000fc8000f8e00ff */
[----:B------:R1:W-:Y:S01]  /*2120*/  SYNCS.ARRIVE.TRANS64.A1T0 RZ, [R3+UR46], RZ ;  /* 0x000000ff03ff79a7 */ /* 0x0003e2000810002e */
[----:B0-----:R-:W-:-:S13]  /*2130*/  ISETP.GE.AND P1, PT, R0, 0x1, PT ;  /* 0x000000010000780c */ /* 0x001fda0003f26270 */
[----:B-1----:R-:W-:Y:S05]  /*2140*/  @!P1 BRA `(.L_x_34) ;  /* 0x0000000000449947 */ /* 0x002fea0003800000 */
[----:B------:R-:W-:Y:S05]  /*2150*/  @!P0 BRA `(.L_x_35) ;  /* 0x0000000000048947 */ /* 0x000fea0003800000 */
[----:B------:R-:W-:Y:S01]  /*2160*/  BPT.TRAP 0x1 ;  /* 0x000000040000795c */ /* 0x000fe20000300000 */
.L_x_35:
[----:B------:R-:W-:-:S13]  /*2170*/  ISETP.NE.AND P0, PT, R103, RZ, PT ;  /* 0x000000ff6700720c */ /* 0x000fda0003f05270 */
[----:B------:R-:W-:-:S05]  /*2180*/  VOTEU.ANY UP0, P0 ;  /* 0x00000000003f7886 */ /* 0x000fca0000000100 */
[----:B------:R-:W-:-:S06]  /*2190*/  @UP0 UIADD3 UR4, UR38, UR42, URZ ;  /* 0x0000002a26040290 */ /* 0x000fcc000fffe03f */
[----:B------:R-:W-:Y:S02]  /*21a0*/  IMAD.U32 R4, RZ, RZ, UR4 ;  /* 0x00000004ff047e24 */ /* 0x000fe4000f8e00ff */
[----:B------:R-:W-:Y:S02]  /*21b0*/  IMAD.U32 R3, RZ, RZ, UR4 ;  /* 0x00000004ff037e24 */ /* 0x000fe4000f8e00ff */
[----:B------:R-:W-:-:S05]  /*21c0*/  @P0 IMAD.WIDE.U32 R4, R4, 0x38e38e39, RZ ;  /* 0x38e38e3904040825 */ /* 0x000fca00078e00ff */
[----:B------:R-:W-:-:S05]  /*21d0*/  @P0 SHF.R.U32.HI R0, RZ, 0x1, R5 ;  /* 0x00000001ff000819 */ /* 0x000fca0000011605 */
[----:B------:R-:W-:-:S05]  /*21e0*/  @P0 IMAD R0, R0, -0x9, R3 ;  /* 0xfffffff700000824 */ /* 0x000fca00078e0203 */
[----:B------:R-:W-:-:S05]  /*21f0*/  @P0 LEA R0, R0, UR41, 0x3 ;  /* 0x0000002900000c11 */ /* 0x000fca000f8e18ff */
[----:B------:R-:W-:-:S05]  /*2200*/  @P0 VIADD R3, R0, 0x48 ;  /* 0x0000004800030836 */ /* 0x000fca0000000000 */
[----:B------:R-:W-:-:S04]  /*2210*/  @P0 PRMT R3, R88, 0x654, R3 ;  /* 0x0000065458030816 */ /* 0x000fc80000000003 */
[----:B------:R0:W-:Y:S01]  /*2220*/  @P0 SYNCS.ARRIVE.TRANS64.RED.A1T0 RZ, [R3+URZ], RZ ;  /* 0x000000ff03ff09a7 */ /* 0x0001e2000810043f */
[----:B------:R-:W-:-:S13]  /*2230*/  ISETP.GT.U32.AND P0, PT, R23, 0x1, PT ;  /* 0x000000011700780c */ /* 0x000fda0003f04070 */
[----:B0-----:R-:W-:Y:S05]  /*2240*/  @P0 BRA `(.L_x_34) ;  /* 0x0000000000040947 */ /* 0x001fea0003800000 */
[----:B------:R-:W-:Y:S01]  /*2250*/  BPT.TRAP 0x1 ;  /* 0x000000040000795c */ /* 0x000fe20000300000 */
.L_x_34:
[----:B------:R-:W-:Y:S01]  /*2260*/  SHF.L.U32 R0, R105, 0x1f, RZ ;  /* 0x0000001f69007819 */ /* 0x000fe200000006ff */
[----:B------:R-:W-:Y:S01]  /*2270*/  UIADD3 UR38, UR38, UR45, URZ ;  /* 0x0000002d26267290 */ /* 0x000fe2000fffe03f */
[----:B------:R-:W-:Y:S01]  /*2280*/  SHF.R.S32.HI R11, RZ, 0x1f, R19 ;  /* 0x0000001fff0b7819 */ /* 0x000fe20000011413 */
[----:B------:R-:W-:Y:S01]  /*2290*/  UISETP.GE.U32.AND UP1, UPT, UR45, 0x9, UPT ;  /* 0x000000092d00788c */ /* 0x000fe2000bf26070 */
[----:B------:R-:W0:Y:S01]  /*22a0*/  SYNCS.PHASECHK.TRANS64.TRYWAIT P0, [UR43+0x8], R0 ;  /* 0x00000800ff0075a7 */ /* 0x000e22000800016b */
[----:B------:R-:W-:-:S04]  /*22b0*/  UISETP.GT.U32.AND UP0, UPT, UR38, 0x8, UPT ;  /* 0x000000082600788c */ /* 0x000fc8000bf04070 */
[----:B------:R-:W-:-:S04]  /*22c0*/  UISETP.LT.U32.AND UP0, UPT, UR45, 0x9, UP0 ;  /* 0x000000092d00788c */ /* 0x000fc80008701070 */
[----:B------:R-:W-:Y:S02]  /*22d0*/  USEL UR6, URZ, 0x1, !UP0 ;  /* 0x000000013f067887 */ /* 0x000fe4000c000000 */
[----:B------:R-:W-:Y:S02]  /*22e0*/  @UP1 UIMAD.WIDE.U32 UR4, UR38, 0x38e38e39, URZ ;  /* 0x38e38e39260418a5 */ /* 0x000fe4000f8e003f */
[----:B------:R-:W-:Y:S02]  /*22f0*/  ULOP3.LUT UR39, UR39, UR6, URZ, 0x3c, !UPT ;  /* 0x0000000627277292 */ /* 0x000fe4000f8e3c3f */
[----:B------:R-:W-:-:S04]  /*2300*/  @UP1 USHF.R.U32.HI UR4, URZ, 0x1, UR5 ;  /* 0x000000013f041899 */ /* 0x000fc80008011605 */
[----:B------:R-:W-:Y:S01]  /*2310*/  @UP1 ULOP3.LUT UR39, UR39, 0x1, UR4, 0x78, !UPT ;  /* 0x0000000127271892 */ /* 0x000fe2000f8e7804 */
[----:B0-----:R-:W-:Y:S11]  /*2320*/  @!P0 BRA `(.L_x_36) ;  /* 0x0000005800bc8947 */ /* 0x001ff60003800000 */
.L_x_195:
[----:B------:R-:W-:Y:S01]  /*2330*/  IMAD.SHL.U32 R7, R22, 0x40, RZ ;  /* 0x0000004016077824 */ /* 0x000fe200078e00ff */
[----:B------:R-:W-:Y:S01]  /*2340*/  ULDC UR6, c[0x0][0x284] ;  /* 0x0000a10000067ab9 */ /* 0x000fe20000000800 */
[----:B------:R-:W-:Y:S01]  /*2350*/  IMAD.SHL.U32 R12, R18, 0x80, RZ ;  /* 0x00000080120c7824 */ /* 0x000fe200078e00ff */
[----:B------:R-:W-:Y:S01]  /*2360*/  ULDC.64 UR4, c[0x0][0x5d0] ;  /* 0x0001740000047ab9 */ /* 0x000fe20000000a00 */
[----:B------:R-:W-:Y:S01]  /*2370*/  IMAD.WIDE R20, R22, 0x40, R92 ;  /* 0x0000004016147825 */ /* 0x000fe200078e025c */
[----:B------:R-:W-:Y:S01]  /*2380*/  ISETP.GE.AND P0, PT, R7, UR6, PT ;  /* 0x0000000607007c0c */ /* 0x000fe2000bf06270 */
[----:B------:R-:W-:Y:S01]  /*2390*/  ULDC UR6, c[0x0][0x288] ;  /* 0x0000a20000067ab9 */ /* 0x000fe20000000800 */
[----:B------:R-:W-:Y:S01]  /*23a0*/  SHF.R.S32.HI R13, RZ, 0x1f, R12 ;  /* 0x0000001fff0d7819 */ /* 0x000fe2000001140c */
[----:B0-----:R-:W-:Y:S01]  /*23b0*/  IMAD R0, R11, UR4, RZ ;  /* 0x000000040b007c24 */ /* 0x001fe2000f8e02ff */
[----:B------:R-:W-:Y:S01]  /*23c0*/  ISETP.GE.OR P0, PT, R12, UR6, P0 ;  /* 0x000000060c007c0c */ /* 0x000fe20008706670 */
[----:B------:R-:W-:-:S04]  /*23d0*/  IMAD.WIDE.U32 R4, R19, UR4, R94 ;  /* 0x0000000413047c25 */ /* 0x000fc8000f8e005e */
[----:B------:R-:W-:Y:S01]  /*23e0*/  IMAD R3, R19, UR5, R0 ;  /* 0x0000000513037c24 */ /* 0x000fe2000f8e0200 */
[----:B------:R-:W-:Y:S01]  /*23f0*/  IADD3 R4, P1, R12, R4, RZ ;  /* 0x000000040c047210 */ /* 0x000fe20007f3e0ff */
[----:B------:R-:W-:Y:S02]  /*2400*/  ULDC.64 UR4, c[0x0][0x5c8] ;  /* 0x0001720000047ab9 */ /* 0x000fe40000000a00 */
[----:B------:R-:W-:Y:S01]  /*2410*/  IMAD R9, R21, UR4, RZ ;  /* 0x0000000415097c24 */ /* 0x000fe2000f8e02ff */
[----:B------:R-:W-:-:S03]  /*2420*/  IADD3.X R5, R13, R5, R3, P1, !PT ;  /* 0x000000050d057210 */ /* 0x000fc60000ffe403 */
[C---:B------:R-:W-:Y:S02]  /*2430*/  IMAD R9, R20.reuse, UR5, R9 ;  /* 0x0000000514097c24 */ /* 0x040fe4000f8e0209 */
[----:B------:R-:W-:Y:S01]  /*2440*/  IMAD.WIDE.U32 R106, R20, UR4, R4 ;  /* 0x00000004146a7c25 */ /* 0x000fe2000f8e0004 */
[----:B------:R-:W-:Y:S06]  /*2450*/  @P0 BRA `(.L_x_37) ;  /* 0x0000003c00d80947 */ /* 0x000fec0003800000 */
[----:B-----5:R-:W-:Y:S01]  /*2460*/  FSETP.NEU.AND P0, PT, R90, RZ, PT ;  /* 0x000000ff5a00720b */ /* 0x020fe20003f0d000 */
[----:B------:R-:W-:Y:S01]  /*2470*/  IMAD.IADD R3, R99, 0x1, -R12 ;  /* 0x0000000163037824 */ /* 0x000fe200078e0a0c */
[----:B------:R-:W-:Y:S01]  /*2480*/  BSSY B0, `(.L_x_37) ;  /* 0x00003f3000007945 */ /* 0x000fe20003800000 */
[----:B------:R-:W-:Y:S02]  /*2490*/  IMAD.IADD R0, R102, 0x1, -R7 ;  /* 0x0000000166007824 */ /* 0x000fe400078e0a07 */
[----:B------:R-:W-:Y:S01]  /*24a0*/  IMAD.IADD R115, R107, 0x1, R9 ;  /* 0x000000016b737824 */ /* 0x000fe200078e0209 */
[----:B------:R-:W-:-:S04]  /*24b0*/  ISETP.GT.AND P2, PT, R3, RZ, PT ;  /* 0x000000ff0300720c */ /* 0x000fc80003f44270 */
[----:B------:R-:W-:-:S03]  /*24c0*/  ISETP.GT.AND P3, PT, R0, RZ, P2 ;  /* 0x000000ff0000720c */ /* 0x000fc60001764270 */
[----:B------:R-:W-:Y:S10]  /*24d0*/  @!P0 BRA `(.L_x_38) ;  /* 0x0000002c001c8947 */ /* 0x000ff40003800000 */
[----:B------:R-:W0:Y:S01]  /*24e0*/  LDC.64 R108, c[0x0][0x5b8] ;  /* 0x00016e00ff6c7b82 */ /* 0x000e220000000a00 */
[----:B------:R-:W-:-:S07]  /*24f0*/  ULDC.64 UR4, c[0x0][0x5c0] ;  /* 0x0001700000047ab9 */ /* 0x000fce0000000a00 */
[----:B------:R-:W1:Y:S08]  /*2500*/  LDC.64 R110, c[0x0][0x5b0] ;  /* 0x00016c00ff6e7b82 */ /* 0x000e700000000a00 */
[----:B------:R-:W2:Y:S01]  /*2510*/  LDC.64 R112, c[0x0][0x5a8] ;  /* 0x00016a00ff707b82 */ /* 0x000ea20000000a00 */
[-C--:B0-----:R-:W-:Y:S02]  /*2520*/  IMAD R6, R11, R108.reuse, RZ ;  /* 0x0000006c0b067224 */ /* 0x081fe400078e02ff */
[----:B------:R-:W-:-:S04]  /*2530*/  IMAD.WIDE.U32 R4, R19, R108, R94 ;  /* 0x0000006c13047225 */ /* 0x000fc800078e005e */
[----:B------:R-:W-:Y:S01]  /*2540*/  IMAD R107, R19, R109, R6 ;  /* 0x0000006d136b7224 */ /* 0x000fe200078e0206 */
[----:B------:R-:W-:Y:S01]  /*2550*/  IADD3 R6, P0, R12, R4, RZ ;  /* 0x000000040c067210 */ /* 0x000fe20007f1e0ff */
[----:B-1----:R-:W-:-:S03]  /*2560*/  IMAD R4, R21, R110, RZ ;  /* 0x0000006e15047224 */ /* 0x002fc600078e02ff */
[----:B------:R-:W-:Y:S01]  /*2570*/  IADD3.X R7, R13, R5, R107, P0, !PT ;  /* 0x000000050d077210 */ /* 0x000fe200007fe46b */
[C---:B------:R-:W-:Y:S02]  /*2580*/  IMAD R21, R20.reuse, R111, R4 ;  /* 0x0000006f14157224 */ /* 0x040fe400078e0204 */
[----:B------:R-:W-:-:S04]  /*2590*/  IMAD.WIDE.U32 R4, R20, R110, R6 ;  /* 0x0000006e14047225 */ /* 0x000fc800078e0006 */
[----:B------:R-:W-:Y:S01]  /*25a0*/  IMAD.IADD R5, R5, 0x1, R21 ;  /* 0x0000000105057824 */ /* 0x000fe200078e0215 */
[----:B--2---:R-:W-:-:S04]  /*25b0*/  LEA R10, P0, R4, R112, 0x2 ;  /* 0x00000070040a7211 */ /* 0x004fc800078010ff */
[----:B------:R-:W-:-:S05]  /*25c0*/  LEA.HI.X R11, R4, R113, R5, 0x2, P0 ;  /* 0x00000071040b7211 */ /* 0x000fca00000f1405 */
[----:B------:R0:W2:Y:S01]  /*25d0*/  @P3 LDG.E.LTC128B R18, desc[UR36][R10.64] ;  /* 0x000000240a123981 */ /* 0x0000a2000c1e1920 */
[----:B------:R-:W-:Y:S01]  /*25e0*/  IMAD.WIDE.U32 R4, R20, R110, R12 ;  /* 0x0000006e14047225 */ /* 0x000fe200078e000c */
[----:B------:R-:W-:Y:S01]  /*25f0*/  LEA R8, P1, R106, UR4, 0x2 ;  /* 0x000000046a087c11 */ /* 0x000fe2000f8210ff */
[----:B------:R-:W-:Y:S01]  /*2600*/  BSSY B1, `(.L_x_39) ;  /* 0x0000014000017945 */ /* 0x000fe20003800000 */
[----:B------:R-:W-:-:S04]  /*2610*/  IADD3 R14, P0, R94, R4, RZ ;  /* 0x000000045e0e7210 */ /* 0x000fc80007f1e0ff */
[----:B------:R-:W-:Y:S01]  /*2620*/  IADD3.X R15, R95, R21, R5, P0, !PT ;  /* 0x000000155f0f7210 */ /* 0x000fe200007fe405 */
[C---:B0-----:R-:W-:Y:S01]  /*2630*/  IMAD.SHL.U32 R10, R110.reuse, 0x8, RZ ;  /* 0x000000086e0a7824 */ /* 0x041fe200078e00ff */
[----:B------:R-:W-:Y:S02]  /*2640*/  ISETP.GT.AND P0, PT, R3, 0x1, PT ;  /* 0x000000010300780c */ /* 0x000fe40003f04270 */
[----:B------:R-:W-:Y:S01]  /*2650*/  SHF.L.U64.HI R11, R110, 0x3, R111 ;  /* 0x000000036e0b7819 */ /* 0x000fe2000001026f */
[----:B------:R-:W-:-:S04]  /*2660*/  IMAD.WIDE.U32 R14, R19, R108, R14 ;  /* 0x0000006c130e7225 */ /* 0x000fc800078e000e */
[----:B------:R-:W-:Y:S01]  /*2670*/  IMAD.IADD R5, R107, 0x1, R15 ;  /* 0x000000016b057824 */ /* 0x000fe200078e020f */
[----:B------:R-:W-:Y:S01]  /*2680*/  LEA R4, P4, R14, R112, 0x2 ;  /* 0x000000700e047211 */ /* 0x000fe200078810ff */
[----:B------:R-:W-:-:S03]  /*2690*/  IMAD.WIDE.U32 R10, R20, R110, R10 ;  /* 0x0000006e140a7225 */ /* 0x000fc600078e000a */
[----:B------:R-:W-:Y:S02]  /*26a0*/  LEA.HI.X R5, R14, R113, R5, 0x2, P4 ;  /* 0x000000710e057211 */ /* 0x000fe400020f1405 */
[----:B--2---:R-:W-:-:S05]  /*26b0*/  LOP3.LUT R9, R18, 0xffffe000, RZ, 0xc0, !PT ;  /* 0xffffe00012097812 */ /* 0x004fca00078ec0ff */
[----:B------:R-:W-:-:S04]  /*26c0*/  FMUL R9, R9, R90 ;  /* 0x0000005a09097220 */ /* 0x000fc80000400000 */
[----:B------:R-:W-:Y:S01]  /*26d0*/  FFMA R109, R24, R89, R9 ;  /* 0x00000059186d7223 */ /* 0x000fe20000000009 */
[----:B------:R-:W-:Y:S02]  /*26e0*/  LEA.HI.X R9, R106, UR5, R115, 0x2, P1 ;  /* 0x000000056a097c11 */ /* 0x000fe400088f1473 */
[----:B------:R-:W-:Y:S02]  /*26f0*/  ISETP.GT.AND P1, PT, R0, RZ, P0 ;  /* 0x000000ff0000720c */ /* 0x000fe40000724270 */
[----:B------:R-:W-:-:S05]  /*2700*/  F2FP.TF32.F32.PACK_B R109, R109 ;  /* 0x0000006dff6d723e */ /* 0x000fca00024050ff */
[----:B------:R0:W-:Y:S06]  /*2710*/  @P3 STG.E desc[UR36][R8.64], R109 ;  /* 0x0000006d08003986 */ /* 0x0001ec000c101924 */
[----:B------:R-:W-:Y:S05]  /*2720*/  @!P1 BRA `(.L_x_40) ;  /* 0x0000000000049947 */ /* 0x000fea0003800000 */
[----:B------:R1:W5:Y:S02]  /*2730*/  LDG.E.LTC128B R18, desc[UR36][R4.64+0x4] ;  /* 0x0000042404127981 */ /* 0x000364000c1e1920 */
.L_x_40:
[----:B------:R-:W-:Y:S05]  /*2740*/  BSYNC B1 ;  /* 0x0000000000017941 */ /* 0x000fea0003800000 */
.L_x_39:
[----:B-----5:R-:W-:Y:S01]  /*2750*/  LOP3.LUT R15, R18, 0xffffe000, RZ, 0xc0, !PT ;  /* 0xffffe000120f7812 */ /* 0x020fe200078ec0ff */
[----:B------:R-:W-:Y:S01]  /*2760*/  IMAD.IADD R21, R21, 0x1, R11 ;  /* 0x0000000115157824 */ /* 0x000fe200078e020b */
[----:B------:R-:W-:Y:S02]  /*2770*/  IADD3 R11, P3, R6, R10, RZ ;  /* 0x0000000a060b7210 */ /* 0x000fe40007f7e0ff */
[----:B------:R-:W-:Y:S01]  /*2780*/  ISETP.GT.AND P2, PT, R0, 0x8, P2 ;  /* 0x000000080000780c */ /* 0x000fe20001744270 */
[----:B------:R-:W-:Y:S02]  /*2790*/  FMUL R6, R15, R90 ;  /* 0x0000005a0f067220 */ /* 0x000fe40000400000 */
[----:B------:R-:W-:Y:S01]  /*27a0*/  IMAD.X R20, R21, 0x1, R7, P3 ;  /* 0x0000000115147824 */ /* 0x000fe200018e0607 */
[----:B------:R-:W-:Y:S01]  /*27b0*/  LEA R14, P3, R11, R112, 0x2 ;  /* 0x000000700b0e7211 */ /* 0x000fe200078610ff */
[----:B------:R-:W-:Y:S01]  /*27c0*/  FFMA R25, R25, R89, R6 ;  /* 0x0000005919197223 */ /* 0x000fe20000000006 */
[----:B------:R-:W-:-:S02]  /*27d0*/  @P1 IMAD.MOV.U32 R6, RZ, RZ, R8 ;  /* 0x000000ffff061224 */ /* 0x000fc400078e0008 */
[----:B------:R-:W-:Y:S01]  /*27e0*/  @P1 IMAD.MOV.U32 R7, RZ, RZ, R9 ;  /* 0x000000ffff071224 */ /* 0x000fe200078e0009 */
[----:B------:R-:W-:Y:S02]  /*27f0*/  LEA.HI.X R15, R11, R113, R20, 0x2, P3 ;  /* 0x000000710b0f7211 */ /* 0x000fe400018f1414 */
[----:B------:R-:W-:-:S05]  /*2800*/  F2FP.TF32.F32.PACK_B R25, R25 ;  /* 0x00000019ff19723e */ /* 0x000fca00024050ff */
[----:B------:R2:W-:Y:S04]  /*2810*/  @P1 STG.E desc[UR36][R6.64+0x4], R25 ;  /* 0x0000041906001986 */ /* 0x0005e8000c101924 */
[----:B------:R-:W3:Y:S01]  /*2820*/  @P2 LDG.E.LTC128B R18, desc[UR36][R14.64] ;  /* 0x000000240e122981 */ /* 0x000ee2000c1e1920 */
[----:B------:R-:W-:Y:S01]  /*2830*/  IADD3 R12, P1, P3, R94, R10, R12 ;  /* 0x0000000a5e0c7210 */ /* 0x000fe20007b3e00c */
[----:B------:R-:W-:Y:S01]  /*2840*/  BSSY B1, `(.L_x_41) ;  /* 0x0000011000017945 */ /* 0x000fe20003800000 */
[----:B------:R-:W-:Y:S02]  /*2850*/  ISETP.GT.AND P0, PT, R0, 0x8, P0 ;  /* 0x000000080000780c */ /* 0x000fe40000704270 */
[----:B------:R-:W-:Y:S02]  /*2860*/  IADD3.X R13, R95, R21, R13, P1, P3 ;  /* 0x000000155f0d7210 */ /* 0x000fe40000fe640d */
[----:B------:R-:W-:Y:S01]  /*2870*/  LEA R10, P1, R91, R8, 0x2 ;  /* 0x000000085b0a7211 */ /* 0x000fe200078210ff */
[----:B------:R-:W-:Y:S01]  /*2880*/  IMAD.WIDE.U32 R12, R19, R108, R12 ;  /* 0x0000006c130c7225 */ /* 0x000fe200078e000c */
[----:B------:R-:W-:-:S03]  /*2890*/  SHF.L.U64.HI R19, R91, 0x2, R96 ;  /* 0x000000025b137819 */ /* 0x000fc60000010260 */
[----:B------:R-:W-:Y:S01]  /*28a0*/  IMAD.IADD R13, R107, 0x1, R13 ;  /* 0x000000016b0d7824 */ /* 0x000fe200078e020d */
[----:B--2---:R-:W-:-:S04]  /*28b0*/  LEA R6, P3, R12, R112, 0x2 ;  /* 0x000000700c067211 */ /* 0x004fc800078610ff */
[----:B------:R-:W-:Y:S02]  /*28c0*/  LEA.HI.X R7, R12, R113, R13, 0x2, P3 ;  /* 0x000000710c077211 */ /* 0x000fe400018f140d */
[----:B---3--:R-:W-:-:S05]  /*28d0*/  LOP3.LUT R11, R18, 0xffffe000, RZ, 0xc0, !PT ;  /* 0xffffe000120b7812 */ /* 0x008fca00078ec0ff */
[----:B------:R-:W-:-:S04]  /*28e0*/  FMUL R11, R11, R90 ;  /* 0x0000005a0b0b7220 */ /* 0x000fc80000400000 */
[----:B------:R-:W-:Y:S01]  /*28f0*/  FFMA R21, R26, R89, R11 ;  /* 0x000000591a157223 */ /* 0x000fe2000000000b */
[----:B------:R-:W-:-:S04]  /*2900*/  IMAD.X R11, R19, 0x1, R9, P1 ;  /* 0x00000001130b7824 */ /* 0x000fc800008e0609 */
[----:B------:R-:W-:-:S05]  /*2910*/  F2FP.TF32.F32.PACK_B R21, R21 ;  /* 0x00000015ff15723e */ /* 0x000fca00024050ff */
[----:B------:R2:W-:Y:S01]  /*2920*/  @P2 STG.E desc[UR36][R10.64], R21 ;  /* 0x000000150a002986 */ /* 0x0005e2000c101924 */
[----:B------:R-:W-:Y:S05]  /*2930*/  @!P0 BRA `(.L_x_42) ;  /* 0x0000000000048947 */ /* 0x000fea0003800000 */
[----:B------:R3:W5:Y:S02]  /*2940*/  LDG.E.LTC128B R18, desc[UR36][R6.64+0x4] ;  /* 0x0000042406127981 */ /* 0x000764000c1e1920 */
.L_x_42:
[----:B------:R-:W-:Y:S05]  /*2950*/  BSYNC B1 ;  /* 0x0000000000017941 */ /* 0x000fea0003800000 */
.L_x_41:
[----:B-----5:R-:W-:Y:S01]  /*2960*/  LOP3.LUT R13, R18, 0xffffe000, RZ, 0xc0, !PT ;  /* 0xffffe000120d7812 */ /* 0x020fe200078ec0ff */
[----:B------:R-:W-:Y:S01]  /*2970*/  BSSY B1, `(.L_x_43) ;  /* 0x0000009000017945 */ /* 0x000fe20003800000 */
[----:B------:R-:W-:-:S03]  /*2980*/  ISETP.GT.AND P1, PT, R3, 0x8, PT ;  /* 0x000000080300780c */ /* 0x000fc60003f24270 */
[----:B------:R-:W-:Y:S01]  /*2990*/  FMUL R12, R13, R90 ;  /* 0x0000005a0d0c7220 */ /* 0x000fe20000400000 */
[----:B------:R-:W-:-:S03]  /*29a0*/  ISETP.GT.AND P2, PT, R0, RZ, P1 ;  /* 0x000000ff0000720c */ /* 0x000fc60000f44270 */
[----:B------:R-:W-:-:S05]  /*29b0*/  FFMA R27, R27, R89, R12 ;  /* 0x000000591b1b7223 */ /* 0x000fca000000000c */
[----:B------:R-:W-:-:S05]  /*29c0*/  F2FP.TF32.F32.PACK_B R27, R27 ;  /* 0x0000001bff1b723e */ /* 0x000fca00024050ff */
[----:B------:R4:W-:Y:S01]  /*29d0*/  @P0 STG.E desc[UR36][R10.64+0x4], R27 ;  /* 0x0000041b0a000986 */ /* 0x0009e2000c101924 */
[----:B------:R-:W-:Y:S05]  /*29e0*/  @!P2 BRA `(.L_x_44) ;  /* 0x000000000004a947 */ /* 0x000fea0003800000 */
[----:B------:R0:W5:Y:S02]  /*29f0*/  LDG.E.LTC128B R18, desc[UR36][R4.64+0x20] ;  /* 0x0000202404127981 */ /* 0x000164000c1e1920 */
.L_x_44:
[----:B------:R-:W-:Y:S05]  /*2a00*/  BSYNC B1 ;  /* 0x0000000000017941 */ /* 0x000fea0003800000 */
.L_x_43:
        /* <DEDUP_REMOVED lines=10> */
.L_x_46:
[----:B------:R-:W-:Y:S05]  /*2ab0*/  BSYNC B1 ;  /* 0x0000000000017941 */ /* 0x000fea0003800000 */
.L_x_45:
[----:B0----5:R-:W-:Y:S01]  /*2ac0*/  LOP3.LUT R13, R18, 0xffffe000, RZ, 0xc0, !PT ;  /* 0xffffe000120d7812 */ /* 0x021fe200078ec0ff */
[----:B------:R-:W-:Y:S01]  /*2ad0*/  BSSY B1, `(.L_x_47) ;  /* 0x0000008000017945 */ /* 0x000fe20003800000 */
[----:B------:R-:W-:-:S03]  /*2ae0*/  ISETP.GT.AND P1, PT, R0, 0x8, P1 ;  /* 0x000000080000780c */ /* 0x000fc60000f24270 */
[----:B------:R-:W-:-:S04]  /*2af0*/  FMUL R12, R13, R90 ;  /* 0x0000005a0d0c7220 */ /* 0x000fc80000400000 */
[----:B------:R-:W-:-:S05]  /*2b00*/  FFMA R29, R29, R89, R12 ;  /* 0x000000591d1d7223 */ /* 0x000fca000000000c */
[----:B------:R-:W-:-:S05]  /*2b10*/  F2FP.TF32.F32.PACK_B R29, R29 ;  /* 0x0000001dff1d723e */ /* 0x000fca00024050ff */
[----:B------:R0:W-:Y:S01]  /*2b20*/  @P3 STG.E desc[UR36][R8.64+0x24], R29 ;  /* 0x0000241d08003986 */ /* 0x0001e2000c101924 */
[----:B------:R-:W-:Y:S05]  /*2b30*/  @!P1 BRA `(.L_x_48) ;  /* 0x0000000000049947 */ /* 0x000fea0003800000 */
[----:B------:R0:W5:Y:S02]  /*2b40*/  LDG.E.LTC128B R18, desc[UR36][R6.64+0x20] ;  /* 0x0000202406127981 */ /* 0x000164000c1e1920 */
.L_x_48:
[----:B------:R-:W-:Y:S05]  /*2b50*/  BSYNC B1 ;  /* 0x0000000000017941 */ /* 0x000fea0003800000 */
.L_x_47:
[----:B-----5:R-:W-:Y:S01]  /*2b60*/  LOP3.LUT R13, R18, 0xffffe000, RZ, 0xc0, !PT ;  /* 0xffffe000120d7812 */ /* 0x020fe200078ec0ff */
        /* <DEDUP_REMOVED lines=8> */
.L_x_50:
[----:B------:R-:W-:Y:S05]  /*2bf0*/  BSYNC B1 ;  /* 0x0000000000017941 */ /* 0x000fea0003800000 */
.L_x_49:
[----:B0----5:R-:W-:Y:S01]  /*2c00*/  LOP3.LUT R13, R18, 0xffffe000, RZ, 0xc0, !PT ;  /* 0xffffe000120d7812 */ /* 0x021fe200078ec0ff */
        /* <DEDUP_REMOVED lines=9> */
.L_x_52:
[----:B------:R-:W-:Y:S05]  /*2ca0*/  BSYNC B1 ;  /* 0x0000000000017941 */ /* 0x000fea0003800000 */
.L_x_51:
        /* <DEDUP_REMOVED lines=10> */
.L_x_54:
[----:B------:R-:W-:Y:S05]  /*2d50*/  BSYNC B1 ;  /* 0x0000000000017941 */ /* 0x000fea0003800000 */
.L_x_53:
        /* <DEDUP_REMOVED lines=9> */
.L_x_56:
[----:B------:R-:W-:Y:S05]  /*2df0*/  BSYNC B1 ;  /* 0x0000000000017941 */ /* 0x000fea0003800000 */
.L_x_55:
        /* <DEDUP_REMOVED lines=9> */
.L_x_58:
[----:B------:R-:W-:Y:S05]  /*2e90*/  BSYNC B1 ;  /* 0x0000000000017941 */ /* 0x000fea0003800000 */
.L_x_57:
        /* <DEDUP_REMOVED lines=10> */
.L_x_60:
[----:B------:R-:W-:Y:S05]  /*2f40*/  BSYNC B1 ;  /* 0x0000000000017941 */ /* 0x000fea0003800000 */
.L_x_59:
        /* <DEDUP_REMOVED lines=10> */
.L_x_62:
[----:B------:R-:W-:Y:S05]  /*2ff0*/  BSYNC B1 ;  /* 0x0000000000017941 */ /* 0x000fea0003800000 */
.L_x_61:
        /* <DEDUP_REMOVED lines=9> */
.L_x_64:
[----:B------:R-:W-:Y:S05]  /*3090*/  BSYNC B1 ;  /* 0x0000000000017941 */ /* 0x000fea0003800000 */
.L_x_63:
        /* <DEDUP_REMOVED lines=9> */
.L_x_66:
[----:B------:R-:W-:Y:S05]  /*3130*/  BSYNC B1 ;  /* 0x0000000000017941 */ /* 0x000fea0003800000 */
.L_x_65:
        /* <DEDUP_REMOVED lines=10> */
.L_x_68:
[----:B------:R-:W-:Y:S05]  /*31e0*/  BSYNC B1 ;  /* 0x0000000000017941 */ /* 0x000fea0003800000 */
.L_x_67:
        /* <DEDUP_REMOVED lines=10> */
.L_x_70:
[----:B------:R-:W-:Y:S05]  /*3290*/  BSYNC B1 ;  /* 0x0000000000017941 */ /* 0x000fea0003800000 */
.L_x_69:
        /* <DEDUP_REMOVED lines=9> */
.L_x_72:
[----:B------:R-:W-:Y:S05]  /*3330*/  BSYNC B1 ;  /* 0x0000000000017941 */ /* 0x000fea0003800000 */
.L_x_71:
        /* <DEDUP_REMOVED lines=9> */
.L_x_74:
[----:B------:R-:W-:Y:S05]  /*33d0*/  BSYNC B1 ;  /* 0x0000000000017941 */ /* 0x000fea0003800000 */
.L_x_73:
        /* <DEDUP_REMOVED lines=10> */
.L_x_76:
[----:B------:R-:W-:Y:S05]  /*3480*/  BSYNC B1 ;  /* 0x0000000000017941 */ /* 0x000fea0003800000 */
.L_x_75:
        /* <DEDUP_REMOVED lines=10> */
.L_x_78:
[----:B------:R-:W-:Y:S05]  /*3530*/  BSYNC B1 ;  /* 0x0000000000017941 */ /* 0x000fea0003800000 */
.L_x_77:
        /* <DEDUP_REMOVED lines=9> */
.L_x_80:
[----:B------:R-:W-:Y:S05]  /*35d0*/  BSYNC B1 ;  /* 0x0000000000017941 */ /* 0x000fea0003800000 */
.L_x_79:
        /* <DEDUP_REMOVED lines=9> */
.L_x_82:
[----:B------:R-:W-:Y:S05]  /*3670*/  BSYNC B1 ;  /* 0x0000000000017941 */ /* 0x000fea0003800000 */
.L_x_81:
        /* <DEDUP_REMOVED lines=10> */
.L_x_84:
[----:B------:R-:W-:Y:S05]  /*3720*/  BSYNC B1 ;  /* 0x0000000000017941 */ /* 0x000fea0003800000 */
.L_x_83:
        /* <DEDUP_REMOVED lines=10> */
.L_x_86:
[----:B------:R-:W-:Y:S05]  /*37d0*/  BSYNC B1 ;  /* 0x0000000000017941 */ /* 0x000fea0003800000 */
.L_x_85:
        /* <DEDUP_REMOVED lines=9> */
.L_x_88:
[----:B------:R-:W-:Y:S05]  /*3870*/  BSYNC B1 ;  /* 0x0000000000017941 */ /* 0x000fea0003800000 */
.L_x_87:
        /* <DEDUP_REMOVED lines=9> */
.L_x_90:
[----:B------:R-:W-:Y:S05]  /*3910*/  BSYNC B1 ;  /* 0x0000000000017941 */ /* 0x000fea0003800000 */
.L_x_89:
        /* <DEDUP_REMOVED lines=10> */
.L_x_92:
[----:B------:R-:W-:Y:S05]  /*39c0*/  BSYNC B1 ;  /* 0x0000000000017941 */ /* 0x000fea0003800000 */
.L_x_91:
        /* <DEDUP_REMOVED lines=10> */
.L_x_94:
[----:B------:R-:W-:Y:S05]  /*3a70*/  BSYNC B1 ;  /* 0x0000000000017941 */ /* 0x000fea0003800000 */
.L_x_93:
        /* <DEDUP_REMOVED lines=9> */
.L_x_96:
[----:B------:R-:W-:Y:S05]  /*3b10*/  BSYNC B1 ;  /* 0x0000000000017941 */ /* 0x000fea0003800000 */
.L_x_95:
        /* <DEDUP_REMOVED lines=9> */
.L_x_98:
[----:B------:R-:W-:Y:S05]  /*3bb0*/  BSYNC B1 ;  /* 0x0000000000017941 */ /* 0x000fea0003800000 */
.L_x_97:
        /* <DEDUP_REMOVED lines=10> */
.L_x_100:
[----:B------:R-:W-:Y:S05]  /*3c60*/  BSYNC B1 ;  /* 0x0000000000017941 */ /* 0x000fea0003800000 */
.L_x_99:
        /* <DEDUP_REMOVED lines=10> */
.L_x_102:
[----:B------:R-:W-:Y:S05]  /*3d10*/  BSYNC B1 ;  /* 0x0000000000017941 */ /* 0x000fea0003800000 */
.L_x_101:
        /* <DEDUP_REMOVED lines=9> */
.L_x_104:
[----:B------:R-:W-:Y:S05]  /*3db0*/  BSYNC B1 ;  /* 0x0000000000017941 */ /* 0x000fea0003800000 */
.L_x_103:
        /* <DEDUP_REMOVED lines=9> */
.L_x_106:
[----:B------:R-:W-:Y:S05]  /*3e50*/  BSYNC B1 ;  /* 0x0000000000017941 */ /* 0x000fea0003800000 */
.L_x_105:
        /* <DEDUP_REMOVED lines=10> */
.L_x_108:
[----:B------:R-:W-:Y:S05]  /*3f00*/  BSYNC B1 ;  /* 0x0000000000017941 */ /* 0x000fea0003800000 */
.L_x_107:
        /* <DEDUP_REMOVED lines=10> */
.L_x_110:
[----:B------:R-:W-:Y:S05]  /*3fb0*/  BSYNC B1 ;  /* 0x0000000000017941 */ /* 0x000fea0003800000 */
.L_x_109:
        /* <DEDUP_REMOVED lines=9> */
.L_x_112:
[----:B------:R-:W-:Y:S05]  /*4050*/  BSYNC B1 ;  /* 0x0000000000017941 */ /* 0x000fea0003800000 */
.L_x_111:
        /* <DEDUP_REMOVED lines=9> */
.L_x_114:
[----:B------:R-:W-:Y:S05]  /*40f0*/  BSYNC B1 ;  /* 0x0000000000017941 */ /* 0x000fea0003800000 */
.L_x_113:
        /* <DEDUP_REMOVED lines=10> */
.L_x_116:
[----:B------:R-:W-:Y:S05]  /*41a0*/  BSYNC B1 ;  /* 0x0000000000017941 */ /* 0x000fea0003800000 */
.L_x_115:
        /* <DEDUP_REMOVED lines=10> */
.L_x_118:
[----:B------:R-:W-:Y:S05]  /*4250*/  BSYNC B1 ;  /* 0x0000000000017941 */ /* 0x000fea0003800000 */
.L_x_117:
        /* <DEDUP_REMOVED lines=9> */
.L_x_120:
[----:B------:R-:W-:Y:S05]  /*42f0*/  BSYNC B1 ;  /* 0x0000000000017941 */ /* 0x000fea0003800000 */
.L_x_119:
        /* <DEDUP_REMOVED lines=9> */
.L_x_122:
[----:B------:R-:W-:Y:S05]  /*4390*/  BSYNC B1 ;  /* 0x0000000000017941 */ /* 0x000fea0003800000 */
.L_x_121:
        /* <DEDUP_REMOVED lines=10> */
.L_x_124:
[----:B------:R-:W-:Y:S05]  /*4440*/  BSYNC B1 ;  /* 0x0000000000017941 */ /* 0x000fea0003800000 */
.L_x_123:
        /* <DEDUP_REMOVED lines=10> */
.L_x_126:
[----:B------:R-:W-:Y:S05]  /*44f0*/  BSYNC B1 ;  /* 0x0000000000017941 */ /* 0x000fea0003800000 */
.L_x_125:
        /* <DEDUP_REMOVED lines=9> */
.L_x_128:
[----:B------:R-:W-:Y:S05]  /*4590*/  BSYNC B1 ;  /* 0x0000000000017941 */ /* 0x000fea0003800000 */
.L_x_127:
        /* <DEDUP_REMOVED lines=9> */
.L_x_130:
[----:B------:R-:W-:Y:S05]  /*4630*/  BSYNC B1 ;  /* 0x0000000000017941 */ /* 0x000fea0003800000 */
.L_x_129:
        /* <DEDUP_REMOVED lines=10> */
.L_x_132:
[----:B------:R-:W-:Y:S05]  /*46e0*/  BSYNC B1 ;  /* 0x0000000000017941 */ /* 0x000fea0003800000 */
.L_x_131:
        /* <DEDUP_REMOVED lines=10> */
.L_x_134:
[----:B------:R-:W-:Y:S05]  /*4790*/  BSYNC B1 ;  /* 0x0000000000017941 */ /* 0x000fea0003800000 */
.L_x_133:
        /* <DEDUP_REMOVED lines=9> */
.L_x_136:
[----:B------:R-:W-:Y:S05]  /*4830*/  BSYNC B1 ;  /* 0x0000000000017941 */ /* 0x000fea0003800000 */
.L_x_135:
        /* <DEDUP_REMOVED lines=9> */
.L_x_138:
[----:B------:R-:W-:Y:S05]  /*48d0*/  BSYNC B1 ;  /* 0x0000000000017941 */ /* 0x000fea0003800000 */
.L_x_137:
        /* <DEDUP_REMOVED lines=10> */
.L_x_140:
[----:B------:R-:W-:Y:S05]  /*4980*/  BSYNC B1 ;  /* 0x0000000000017941 */ /* 0x000fea0003800000 */
.L_x_139:
        /* <DEDUP_REMOVED lines=10> */
.L_x_142:
[----:B------:R-:W-:Y:S05]  /*4a30*/  BSYNC B1 ;  /* 0x0000000000017941 */ /* 0x000fea0003800000 */
.L_x_141:
        /* <DEDUP_REMOVED lines=9> */
.L_x_144:
[----:B------:R-:W-:Y:S05]  /*4ad0*/  BSYNC B1 ;  /* 0x0000000000017941 */ /* 0x000fea0003800000 */
.L_x_143:
        /* <DEDUP_REMOVED lines=9> */
.L_x_146:
[----:B------:R-:W-:Y:S05]  /*4b70*/  BSYNC B1 ;  /* 0x0000000000017941 */ /* 0x000fea0003800000 */
.L_x_145:
        /* <DEDUP_REMOVED lines=10> */
.L_x_148:
[----:B------:R-:W-:Y:S05]  /*4c20*/  BSYNC B1 ;  /* 0x0000000000017941 */ /* 0x000fea0003800000 */
.L_x_147:
        /* <DEDUP_REMOVED lines=10> */
.L_x_150:
[----:B------:R-:W-:Y:S05]  /*4cd0*/  BSYNC B1 ;  /* 0x0000000000017941 */ /* 0x000fea0003800000 */
.L_x_149:
        /* <DEDUP_REMOVED lines=9> */
.L_x_152:
[----:B------:R-:W-:Y:S05]  /*4d70*/  BSYNC B1 ;  /* 0x0000000000017941 */ /* 0x000fea0003800000 */
.L_x_151:
        /* <DEDUP_REMOVED lines=9> */
.L_x_154:
[----:B------:R-:W-:Y:S05]  /*4e10*/  BSYNC B1 ;  /* 0x0000000000017941 */ /* 0x000fea0003800000 */
.L_x_153:
        /* <DEDUP_REMOVED lines=10> */
.L_x_156:
[----:B------:R-:W-:Y:S05]  /*4ec0*/  BSYNC B1 ;  /* 0x0000000000017941 */ /* 0x000fea0003800000 */
.L_x_155:
        /* <DEDUP_REMOVED lines=10> */
.L_x_158:
[----:B------:R-:W-:Y:S05]  /*4f70*/  BSYNC B1 ;  /* 0x0000000000017941 */ /* 0x000fea0003800000 */
.L_x_157:
[----:B-----5:R-:W-:Y:S01]  /*4f80*/  LOP3.LUT R3, R18, 0xffffe000, RZ, 0xc0, !PT ;  /* 0xffffe00012037812 */ /* 0x020fe200078ec0ff */
[----:B------:R-:W-:Y:S01]  /*4f90*/  BSSY B1, `(.L_x_159) ;  /* 0x0000008000017945 */ /* 0x000fe20003800000 */
[----:B------:R-:W-:-:S03]  /*4fa0*/  ISETP.GT.AND P1, PT, R0, 0x8, P1 ;  /* 0x000000080000780c */ /* 0x000fc60000f24270 */
[----:B01----:R-:W-:-:S04]  /*4fb0*/  FMUL R4, R3, R90 ;  /* 0x0000005a03047220 */ /* 0x003fc80000400000 */
[----:B------:R-:W-:-:S05]  /*4fc0*/  FFMA R85, R85, R89, R4 ;  /* 0x0000005955557223 */ /* 0x000fca0000000004 */
[----:B------:R-:W-:-:S05]  /*4fd0*/  F2FP.TF32.F32.PACK_B R85, R85 ;  /* 0x00000055ff55723e */ /* 0x000fca00024050ff */
[----:B------:R0:W-:Y:S01]  /*4fe0*/  @P3 STG.E desc[UR36][R8.64+0x1e4], R85 ;  /* 0x0001e45508003986 */ /* 0x0001e2000c101924 */
[----:B------:R-:W-:Y:S05]  /*4ff0*/  @!P1 BRA `(.L_x_160) ;  /* 0x0000000000049947 */ /* 0x000fea0003800000 */
[----:B------:R1:W5:Y:S02]  /*5000*/  LDG.E.LTC128B R18, desc[UR36][R6.64+0x1e0] ;  /* 0x0001e02406127981 */ /* 0x000364000c1e1920 */
.L_x_160:
[----:B------:R-:W-:Y:S05]  /*5010*/  BSYNC B1 ;  /* 0x0000000000017941 */ /* 0x000fea0003800000 */
.L_x_159:
[----:B-----5:R-:W-:Y:S01]  /*5020*/  LOP3.LUT R3, R18, 0xffffe000, RZ, 0xc0, !PT ;  /* 0xffffe00012037812 */ /* 0x020fe200078ec0ff */
[----:B------:R-:W-:Y:S01]  /*5030*/  @P1 IMAD.MOV.U32 R4, RZ, RZ, R10 ;  /* 0x000000ffff041224 */ /* 0x000fe200078e000a */
[----:B------:R-:W-:Y:S01]  /*5040*/  ISETP.GT.AND P0, PT, R0, 0x8, P0 ;  /* 0x000000080000780c */ /* 0x000fe20000704270 */
[----:B------:R-:W-:Y:S01]  /*5050*/  @P1 IMAD.MOV.U32 R5, RZ, RZ, R11 ;  /* 0x000000ffff051224 */ /* 0x000fe200078e000b */
[----:B------:R-:W-:Y:S01]  /*5060*/  BSSY B1, `(.L_x_161) ;  /* 0x0000007000017945 */ /* 0x000fe20003800000 */
[----:B------:R-:W-:-:S04]  /*5070*/  FMUL R3, R3, R90 ;  /* 0x0000005a03037220 */ /* 0x000fc80000400000 */
[----:B------:R-:W-:-:S05]  /*5080*/  FFMA R3, R86, R89, R3 ;  /* 0x0000005956037223 */ /* 0x000fca0000000003 */
[----:B------:R-:W-:-:S05]  /*5090*/  F2FP.TF32.F32.PACK_B R3, R3 ;  /* 0x00000003ff03723e */ /* 0x000fca00024050ff */
[----:B------:R0:W-:Y:S01]  /*50a0*/  @P1 STG.E desc[UR36][R4.64+0x1e0], R3 ;  /* 0x0001e00304001986 */ /* 0x0001e2000c101924 */
[----:B------:R-:W-:Y:S05]  /*50b0*/  @!P0 BRA `(.L_x_162) ;  /* 0x0000000000048947 */ /* 0x000fea0003800000 */
[----:B------:R0:W5:Y:S02]  /*50c0*/  LDG.E.LTC128B R18, desc[UR36][R6.64+0x1e4] ;  /* 0x0001e42406127981 */ /* 0x000164000c1e1920 */
.L_x_162:
[----:B------:R-:W-:Y:S05]  /*50d0*/  BSYNC B1 ;  /* 0x0000000000017941 */ /* 0x000fea0003800000 */
.L_x_161:
[----:B------:R-:W-:Y:S05]  /*50e0*/  @!P0 BRA `(.L_x_163) ;  /* 0x0000001000b08947 */ /* 0x000fea0003800000 */
[----:B0----5:R-:W-:-:S05]  /*50f0*/  LOP3.LUT R3, R18, 0xffffe000, RZ, 0xc0, !PT ;  /* 0xffffe00012037812 */ /* 0x021fca00078ec0ff */
[----:B------:R-:W-:-:S04]  /*5100*/  FMUL R0, R3, R90 ;  /* 0x0000005a03007220 */ /* 0x000fc80000400000 */
[----:B------:R-:W-:-:S05]  /*5110*/  FFMA R87, R87, R89, R0 ;  /* 0x0000005957577223 */ /* 0x000fca0000000000 */
[----:B------:R-:W-:-:S05]  /*5120*/  F2FP.TF32.F32.PACK_B R87, R87 ;  /* 0x00000057ff57723e */ /* 0x000fca00024050ff */
[----:B------:R0:W-:Y:S01]  /*5130*/  STG.E desc[UR36][R10.64+0x1e4], R87 ;  /* 0x0001e4570a007986 */ /* 0x0001e2000c101924 */
[----:B------:R-:W-:Y:S05]  /*5140*/  BRA `(.L_x_163) ;  /* 0x0000001000987947 */ /* 0x000fea0003800000 */
.L_x_38:
[----:B------:R-:W-:Y:S01]  /*5150*/  ISETP.GT.AND P4, PT, R3, 0x1, PT ;  /* 0x000000010300780c */ /* 0x000fe20003f84270 */
[----:B------:R-:W-:Y:S01]  /*5160*/  ULDC.64 UR4, c[0x0][0x5c0] ;  /* 0x0001700000047ab9 */ /* 0x000fe20000000a00 */
[-C--:B------:R-:W-:Y:S01]  /*5170*/  FMUL R9, R24, R89.reuse ;  /* 0x0000005918097220 */ /* 0x080fe20000400000 */
[----:B------:R-:W-:Y:S01]  /*5180*/  LEA R4, P1, R106, UR4, 0x2 ;  /* 0x000000046a047c11 */ /* 0x000fe2000f8210ff */
[-C--:B------:R-:W-:Y:S01]  /*5190*/  FMUL R25, R25, R89.reuse ;  /* 0x0000005919197220 */ /* 0x080fe20000400000 */
[----:B------:R-:W-:Y:S01]  /*51a0*/  ISETP.GT.AND P0, PT, R0, RZ, P4 ;  /* 0x000000ff0000720c */ /* 0x000fe20002704270 */
[-C--:B------:R-:W-:Y:S01]  /*51b0*/  FMUL R11, R26, R89.reuse ;  /* 0x000000591a0b7220 */ /* 0x080fe20000400000 */
[----:B------:R-:W-:Y:S01]  /*51c0*/  ISETP.GT.AND P2, PT, R0, 0x8, P2 ;  /* 0x000000080000780c */ /* 0x000fe20001744270 */
[-C--:B------:R-:W-:Y:S01]  /*51d0*/  FMUL R27, R27, R89.reuse ;  /* 0x000000591b1b7220 */ /* 0x080fe20000400000 */
[----:B------:R-:W-:Y:S01]  /*51e0*/  LEA.HI.X R5, R106, UR5, R115, 0x2, P1 ;  /* 0x000000056a057c11 */ /* 0x000fe200088f1473 */
[----:B------:R-:W-:Y:S01]  /*51f0*/  FMUL R29, R29, R89 ;  /* 0x000000591d1d7220 */ /* 0x000fe20000400000 */
[----:B------:R-:W-:Y:S01]  /*5200*/  F2FP.TF32.F32.PACK_B R9, R9 ;  /* 0x00000009ff09723e */ /* 0x000fe200024050ff */
[-C--:B------:R-:W-:Y:S01]  /*5210*/  FMUL R31, R31, R89.reuse ;  /* 0x000000591f1f7220 */ /* 0x080fe20000400000 */
[----:B------:R-:W-:Y:S01]  /*5220*/  SHF.L.U64.HI R7, R91, 0x2, R96 ;  /* 0x000000025b077819 */ /* 0x000fe20000010260 */
[----:B------:R-:W-:Y:S01]  /*5230*/  FMUL R33, R33, R89 ;  /* 0x0000005921217220 */ /* 0x000fe20000400000 */
[----:B------:R-:W-:Y:S01]  /*5240*/  LEA R6, P1, R91, R4, 0x2 ;  /* 0x000000045b067211 */ /* 0x000fe200078210ff */
[----:B------:R0:W-:Y:S01]  /*5250*/  @P3 STG.E desc[UR36][R4.64], R9 ;  /* 0x0000000904003986 */ /* 0x0001e2000c101924 */
[----:B------:R-:W-:Y:S01]  /*5260*/  F2FP.TF32.F32.PACK_B R25, R25 ;  /* 0x00000019ff19723e */ /* 0x000fe200024050ff */
[----:B------:R-:W-:Y:S01]  /*5270*/  FMUL R13, R34, R89 ;  /* 0x00000059220d7220 */ /* 0x000fe20000400000 */
[----:B------:R-:W-:Y:S01]  /*5280*/  F2FP.TF32.F32.PACK_B R11, R11 ;  /* 0x0000000bff0b723e */ /* 0x000fe200024050ff */
[----:B------:R-:W-:Y:S01]  /*5290*/  IMAD.X R7, R7, 0x1, R5, P1 ;  /* 0x0000000107077824 */ /* 0x000fe200008e0605 */
[C---:B------:R-:W-:Y:S01]  /*52a0*/  ISETP.GT.AND P3, PT, R3.reuse, 0x8, PT ;  /* 0x000000080300780c */ /* 0x040fe20003f64270 */
[----:B------:R-:W-:Y:S01]  /*52b0*/  @P0 STG.E desc[UR36][R4.64+0x4], R25 ;  /* 0x0000041904000986 */ /* 0x000fe2000c101924 */
[----:B------:R-:W-:Y:S01]  /*52c0*/  ISETP.GT.AND P0, PT, R3, 0x9, PT ;  /* 0x000000090300780c */ /* 0x000fe20003f04270 */
[-C--:B------:R-:W-:Y:S01]  /*52d0*/  FMUL R35, R35, R89.reuse ;  /* 0x0000005923237220 */ /* 0x080fe20000400000 */
[C---:B------:R-:W-:Y:S01]  /*52e0*/  ISETP.GT.AND P4, PT, R0.reuse, 0x8, P4 ;  /* 0x000000080000780c */ /* 0x040fe20002784270 */
[----:B------:R1:W-:Y:S01]  /*52f0*/  @P2 STG.E desc[UR36][R6.64], R11 ;  /* 0x0000000b06002986 */ /* 0x0003e2000c101924 */
[----:B------:R-:W-:Y:S01]  /*5300*/  ISETP.GT.AND P1, PT, R0, RZ, P3 ;  /* 0x000000ff0000720c */ /* 0x000fe20001f24270 */
[-C--:B0-----:R-:W-:Y:S01]  /*5310*/  FMUL R9, R28, R89.reuse ;  /* 0x000000591c097220 */ /* 0x081fe20000400000 */
[C---:B------:R-:W-:Y:S01]  /*5320*/  ISETP.GT.AND P2, PT, R0.reuse, RZ, P0 ;  /* 0x000000ff0000720c */ /* 0x040fe20000744270 */
[-C--:B------:R-:W-:Y:S01]  /*5330*/  FMUL R37, R37, R89.reuse ;  /* 0x0000005925257220 */ /* 0x080fe20000400000 */
[----:B------:R-:W-:Y:S01]  /*5340*/  ISETP.GT.AND P3, PT, R0, 0x8, P3 ;  /* 0x000000080000780c */ /* 0x000fe20001f64270 */
[----:B------:R-:W-:Y:S01]  /*5350*/  FMUL R39, R39, R89 ;  /* 0x0000005927277220 */ /* 0x000fe20000400000 */
[----:B------:R-:W-:Y:S01]  /*5360*/  F2FP.TF32.F32.PACK_B R27, R27 ;  /* 0x0000001bff1b723e */ /* 0x000fe200024050ff */
[----:B------:R-:W-:Y:S01]  /*5370*/  FMUL R41, R41, R89 ;  /* 0x0000005929297220 */ /* 0x000fe20000400000 */
[----:B------:R-:W-:Y:S01]  /*5380*/  F2FP.TF32.F32.PACK_B R9, R9 ;  /* 0x00000009ff09723e */ /* 0x000fe200024050ff */
[----:B------:R-:W-:Y:S01]  /*5390*/  FMUL R43, R43, R89 ;  /* 0x000000592b2b7220 */ /* 0x000fe20000400000 */
[----:B------:R-:W-:Y:S01]  /*53a0*/  F2FP.TF32.F32.PACK_B R29, R29 ;  /* 0x0000001dff1d723e */ /* 0x000fe200024050ff */
[-C--:B-1----:R-:W-:Y:S01]  /*53b0*/  FMUL R11, R30, R89.reuse ;  /* 0x000000591e0b7220 */ /* 0x082fe20000400000 */
[----:B------:R-:W-:Y:S01]  /*53c0*/  @P4 STG.E desc[UR36][R6.64+0x4], R27 ;  /* 0x0000041b06004986 */ /* 0x000fe2000c101924 */
[----:B------:R-:W-:Y:S01]  /*53d0*/  ISETP.GT.AND P4, PT, R3, 0x11, PT ;  /* 0x000000110300780c */ /* 0x000fe20003f84270 */
[----:B------:R-:W-:Y:S01]  /*53e0*/  FMUL R45, R45, R89 ;  /* 0x000000592d2d7220 */ /* 0x000fe20000400000 */
[C---:B------:R-:W-:Y:S01]  /*53f0*/  ISETP.GT.AND P0, PT, R0.reuse, 0x8, P0 ;  /* 0x000000080000780c */ /* 0x040fe20000704270 */
[----:B------:R0:W-:Y:S01]  /*5400*/  @P1 STG.E desc[UR36][R4.64+0x20], R9 ;  /* 0x0000200904001986 */ /* 0x0001e2000c101924 */
[----:B------:R-:W-:Y:S01]  /*5410*/  F2FP.TF32.F32.PACK_B R11, R11 ;  /* 0x0000000bff0b723e */ /* 0x000fe200024050ff */
[----:B------:R-:W-:Y:S01]  /*5420*/  FMUL R47, R47, R89 ;  /* 0x000000592f2f7220 */ /* 0x000fe20000400000 */
[----:B------:R-:W-:Y:S01]  /*5430*/  F2FP.TF32.F32.PACK_B R31, R31 ;  /* 0x0000001fff1f723e */ /* 0x000fe200024050ff */
[----:B------:R-:W-:Y:S01]  /*5440*/  @P2 STG.E desc[UR36][R4.64+0x24], R29 ;  /* 0x0000241d04002986 */ /* 0x000fe2000c101924 */
[----:B------:R-:W-:Y:S01]  /*5450*/  ISETP.GT.AND P2, PT, R3, 0x10, PT ;  /* 0x000000100300780c */ /* 0x000fe20003f44270 */
[----:B------:R-:W-:Y:S01]  /*5460*/  FMUL R49, R49, R89 ;  /* 0x0000005931317220 */ /* 0x000fe20000400000 */
[----:B------:R-:W-:Y:S01]  /*5470*/  F2FP.TF32.F32.PACK_B R33, R33 ;  /* 0x00000021ff21723e */ /* 0x000fe200024050ff */
[----:B------:R1:W-:Y:S01]  /*5480*/  @P3 STG.E desc[UR36][R6.64+0x20], R11 ;  /* 0x0000200b06003986 */ /* 0x0003e2000c101924 */
[C---:B------:R-:W-:Y:S01]  /*5490*/  ISETP.GT.AND P1, PT, R0.reuse, RZ, P2 ;  /* 0x000000ff0000720c */ /* 0x040fe20001724270 */
[-C--:B------:R-:W-:Y:S01]  /*54a0*/  FMUL R51, R51, R89.reuse ;  /* 0x0000005933337220 */ /* 0x080fe20000400000 */
[----:B------:R-:W-:Y:S01]  /*54b0*/  ISETP.GT.AND P3, PT, R0, RZ, P4 ;  /* 0x000000ff0000720c */ /* 0x000fe20002764270 */
[----:B0-----:R-:W-:Y:S01]  /*54c0*/  FMUL R9, R32, R89 ;  /* 0x0000005920097220 */ /* 0x001fe20000400000 */
[----:B------:R-:W-:Y:S01]  /*54d0*/  ISETP.GT.AND P2, PT, R0, 0x8, P2 ;  /* 0x000000080000780c */ /* 0x000fe20001744270 */
[----:B------:R-:W-:Y:S01]  /*54e0*/  @P0 STG.E desc[UR36][R6.64+0x24], R31 ;  /* 0x0000241f06000986 */ /* 0x000fe2000c101924 */
[----:B------:R-:W-:Y:S01]  /*54f0*/  F2FP.TF32.F32.PACK_B R13, R13 ;  /* 0x0000000dff0d723e */ /* 0x000fe200024050ff */
[----:B------:R-:W-:Y:S01]  /*5500*/  FMUL R53, R53, R89 ;  /* 0x0000005935357220 */ /* 0x000fe20000400000 */
[----:B------:R-:W-:Y:S01]  /*5510*/  F2FP.TF32.F32.PACK_B R9, R9 ;  /* 0x00000009ff09723e */ /* 0x000fe200024050ff */
[-C--:B------:R-:W-:Y:S01]  /*5520*/  FMUL R55, R55, R89.reuse ;  /* 0x0000005937377220 */ /* 0x080fe20000400000 */
[----:B------:R-:W-:Y:S01]  /*5530*/  ISETP.GT.AND P0, PT, R3, 0x19, PT ;  /* 0x000000190300780c */ /* 0x000fe20003f04270 */
[----:B-1----:R-:W-:Y:S01]  /*5540*/  FMUL R11, R38, R89 ;  /* 0x00000059260b7220 */ /* 0x002fe20000400000 */
        /* <DEDUP_REMOVED lines=13> */
[-C--:B0-----:R-:W-:Y:S01]  /*5620*/  FMUL R9, R36, R89.reuse ;  /* 0x0000005924097220 */ /* 0x081fe20000400000 */
[C---:B------:R-:W-:Y:S01]  /*5630*/  ISETP.GT.AND P3, PT, R0.reuse, 0x8, P3 ;  /* 0x000000080000780c */ /* 0x040fe20001f64270 */
[----:B------:R-:W-:Y:S01]  /*5640*/  @P4 STG.E desc[UR36][R6.64+0x44], R35 ;  /* 0x0000442306004986 */ /* 0x000fe2000c101924 */
[----:B------:R-:W-:Y:S01]  /*5650*/  ISETP.GT.AND P4, PT, R3, 0x21, PT ;  /* 0x000000210300780c */ /* 0x000fe20003f84270 */
[----:B------:R-:W-:Y:S01]  /*5660*/  FMUL R63, R63, R89 ;  /* 0x000000593f3f7220 */ /* 0x000fe20000400000 */
[----:B------:R-:W-:Y:S01]  /*5670*/  F2FP.TF32.F32.PACK_B R9, R9 ;  /* 0x00000009ff09723e */ /* 0x000fe200024050ff */
[-C--:B------:R-:W-:Y:S01]  /*5680*/  FMUL R65, R65, R89.reuse ;  /* 0x0000005941417220 */ /* 0x080fe20000400000 */
[----:B------:R-:W-:Y:S01]  /*5690*/  ISETP.GT.AND P0, PT, R0, 0x8, P0 ;  /* 0x000000080000780c */ /* 0x000fe20000704270 */
[----:B-1----:R-:W-:Y:S01]  /*56a0*/  FMUL R13, R42, R89 ;  /* 0x000000592a0d7220 */ /* 0x002fe20000400000 */
[----:B------:R-:W-:Y:S01]  /*56b0*/  F2FP.TF32.F32.PACK_B R39, R39 ;  /* 0x00000027ff27723e */ /* 0x000fe200024050ff */
        /* <DEDUP_REMOVED lines=15> */
[----:B------:R-:W-:Y:S01]  /*57b0*/  ISETP.GT.AND P4, PT, R0, 0x8, P4 ;  /* 0x000000080000780c */ /* 0x000fe20002784270 */
[----:B------:R-:W-:Y:S01]  /*57c0*/  FMUL R73, R73, R89 ;  /* 0x0000005949497220 */ /* 0x000fe20000400000 */
[----:B------:R-:W-:Y:S01]  /*57d0*/  F2FP.TF32.F32.PACK_B R9, R9 ;  /* 0x00000009ff09723e */ /* 0x000fe200024050ff */
[-C--:B------:R-:W-:Y:S01]  /*57e0*/  FMUL R75, R75, R89.reuse ;  /* 0x000000594b4b7220 */ /* 0x080fe20000400000 */
[----:B------:R-:W-:Y:S01]  /*57f0*/  ISETP.GT.AND P0, PT, R3, 0x29, PT ;  /* 0x000000290300780c */ /* 0x000fe20003f04270 */
        /* <DEDUP_REMOVED lines=21> */
[C---:B------:R-:W-:Y:S01]  /*5950*/  ISETP.GT.AND P4, PT, R3.reuse, 0x30, PT ;  /* 0x000000300300780c */ /* 0x040fe20003f84270 */
[----:B-1----:R-:W-:Y:S01]  /*5960*/  FMUL R13, R50, R89 ;  /* 0x00000059320d7220 */ /* 0x002fe20000400000 */
[----:B------:R-:W-:Y:S01]  /*5970*/  F2FP.TF32.F32.PACK_B R51, R51 ;  /* 0x00000033ff33723e */ /* 0x000fe200024050ff */
[----:B------:R0:W-:Y:S01]  /*5980*/  @P1 STG.E desc[UR36][R4.64+0xa0], R9 ;  /* 0x0000a00904001986 */ /* 0x0001e2000c101924 */
[----:B------:R-:W-:Y:S01]  /*5990*/  ISETP.GT.AND P1, PT, R3, 0x31, PT ;  /* 0x000000310300780c */ /* 0x000fe20003f24270 */
[----:B------:R-:W-:Y:S01]  /*59a0*/  FMUL R87, R87, R89 ;  /* 0x0000005957577220 */ /* 0x000fe20000400000 */
[----:B------:R-:W-:Y:S01]  /*59b0*/  F2FP.TF32.F32.PACK_B R13, R13 ;  /* 0x0000000dff0d723e */ /* 0x000fe200024050ff */
[----:B------:R-:W-:Y:S01]  /*59c0*/  @P2 STG.E desc[UR36][R4.64+0xa4], R45 ;  /* 0x0000a42d04002986 */ /* 0x000fe2000c101924 */
[----:B------:R-:W-:-:S02]  /*59d0*/  ISETP.GT.AND P2, PT, R0, RZ, P4 ;  /* 0x000000ff0000720c */ /* 0x000fc40002744270 */
[----:B------:R-:W-:Y:S01]  /*59e0*/  F2FP.TF32.F32.PACK_B R53, R53 ;  /* 0x00000035ff35723e */ /* 0x000fe200024050ff */
[----:B------:R1:W-:Y:S01]  /*59f0*/  @P3 STG.E desc[UR36][R6.64+0xa0], R11 ;  /* 0x0000a00b06003986 */ /* 0x0003e2000c101924 */
[----:B------:R-:W-:Y:S02]  /*5a00*/  ISETP.GT.AND P3, PT, R0, RZ, P1 ;  /* 0x000000ff0000720c */ /* 0x000fe40000f64270 */
[----:B------:R-:W-:Y:S01]  /*5a10*/  F2FP.TF32.F32.PACK_B R55, R55 ;  /* 0x00000037ff37723e */ /* 0x000fe200024050ff */
[----:B0-----:R-:W-:Y:S01]  /*5a20*/  FMUL R9, R48, R89 ;  /* 0x0000005930097220 */ /* 0x001fe20000400000 */
[----:B------:R-:W-:Y:S01]  /*5a30*/  @P0 STG.E desc[UR36][R6.64+0xa4], R47 ;  /* 0x0000a42f06000986 */ /* 0x000fe2000c101924 */
[----:B------:R-:W-:Y:S02]  /*5a40*/  ISETP.GT.AND P0, PT, R0, 0x8, P4 ;  /* 0x000000080000780c */ /* 0x000fe40002704270 */
[----:B------:R-:W-:Y:S02]  /*5a50*/  F2FP.TF32.F32.PACK_B R57, R57 ;  /* 0x00000039ff39723e */ /* 0x000fe400024050ff */
[----:B------:R-:W-:Y:S01]  /*5a60*/  F2FP.TF32.F32.PACK_B R9, R9 ;  /* 0x00000009ff09723e */ /* 0x000fe200024050ff */
[----:B-1----:R-:W-:Y:S01]  /*5a70*/  FMUL R11, R54, R89 ;  /* 0x00000059360b7220 */ /* 0x002fe20000400000 */
[----:B------:R-:W-:-:S03]  /*5a80*/  F2FP.TF32.F32.PACK_B R59, R59 ;  /* 0x0000003bff3b723e */ /* 0x000fc600024050ff */
[----:B------:R0:W-:Y:S01]  /*5a90*/  @P2 STG.E desc[UR36][R4.64+0xc0], R9 ;  /* 0x0000c00904002986 */ /* 0x0001e2000c101924 */
[C---:B------:R-:W-:Y:S02]  /*5aa0*/  ISETP.GT.AND P2, PT, R3.reuse, 0x38, PT ;  /* 0x000000380300780c */ /* 0x040fe40003f44270 */
[----:B------:R-:W-:Y:S01]  /*5ab0*/  F2FP.TF32.F32.PACK_B R11, R11 ;  /* 0x0000000bff0b723e */ /* 0x000fe200024050ff */
[----:B------:R-:W-:Y:S01]  /*5ac0*/  @P3 STG.E desc[UR36][R4.64+0xc4], R49 ;  /* 0x0000c43104003986 */ /* 0x000fe2000c101924 */
[C---:B------:R-:W-:Y:S02]  /*5ad0*/  ISETP.GT.AND P3, PT, R0.reuse, 0x8, P1 ;  /* 0x000000080000780c */ /* 0x040fe40000f64270 */
[----:B------:R-:W-:Y:S01]  /*5ae0*/  ISETP.GT.AND P1, PT, R3, 0x39, PT ;  /* 0x000000390300780c */ /* 0x000fe20003f24270 */
[----:B------:R1:W-:Y:S01]  /*5af0*/  @P0 STG.E desc[UR36][R6.64+0xc0], R13 ;  /* 0x0000c00d06000986 */ /* 0x0003e2000c101924 */
[C---:B------:R-:W-:Y:S02]  /*5b00*/  ISETP.GT.AND P4, PT, R0.reuse, RZ, P2 ;  /* 0x000000ff0000720c */ /* 0x040fe40001784270 */
[----:B------:R-:W-:Y:S01]  /*5b10*/  ISETP.GT.AND P0, PT, R0, RZ, P1 ;  /* 0x000000ff0000720c */ /* 0x000fe20000f04270 */
[----:B0-----:R-:W-:Y:S01]  /*5b20*/  FMUL R9, R52, R89 ;  /* 0x0000005934097220 */ /* 0x001fe20000400000 */
[----:B------:R-:W-:-:S02]  /*5b30*/  ISETP.GT.AND P2, PT, R0, 0x8, P2 ;  /* 0x000000080000780c */ /* 0x000fc40001744270 */
[----:B------:R-:W-:Y:S02]  /*5b40*/  F2FP.TF32.F32.PACK_B R61, R61 ;  /* 0x0000003dff3d723e */ /* 0x000fe400024050ff */
[----:B------:R-:W-:Y:S01]  /*5b50*/  F2FP.TF32.F32.PACK_B R9, R9 ;  /* 0x00000009ff09723e */ /* 0x000fe200024050ff */
[----:B------:R-:W-:Y:S01]  /*5b60*/  @P3 STG.E desc[UR36][R6.64+0xc4], R51 ;  /* 0x0000c43306003986 */ /* 0x000fe2000c101924 */
[----:B------:R-:W-:Y:S01]  /*5b70*/  ISETP.GT.AND P3, PT, R0, 0x8, P1 ;  /* 0x000000080000780c */ /* 0x000fe20000f64270 */
[----:B-1----:R-:W-:Y:S01]  /*5b80*/  FMUL R13, R58, R89 ;  /* 0x000000593a0d7220 */ /* 0x002fe20000400000 */
[C---:B------:R-:W-:Y:S01]  /*5b90*/  ISETP.GT.AND P1, PT, R3.reuse, 0x40, PT ;  /* 0x000000400300780c */ /* 0x040fe20003f24270 */
[----:B------:R0:W-:Y:S01]  /*5ba0*/  @P4 STG.E desc[UR36][R4.64+0xe0], R9 ;  /* 0x0000e00904004986 */ /* 0x0001e2000c101924 */
[----:B------:R-:W-:Y:S02]  /*5bb0*/  F2FP.TF32.F32.PACK_B R63, R63 ;  /* 0x0000003fff3f723e */ /* 0x000fe400024050ff */
[----:B------:R-:W-:Y:S01]  /*5bc0*/  ISETP.GT.AND P4, PT, R0, RZ, P1 ;  /* 0x000000ff0000720c */ /* 0x000fe20000f84270 */
[----:B------:R-:W-:Y:S01]  /*5bd0*/  @P0 STG.E desc[UR36][R4.64+0xe4], R53 ;  /* 0x0000e43504000986 */ /* 0x000fe2000c101924 */
[----:B------:R-:W-:-:S02]  /*5be0*/  ISETP.GT.AND P0, PT, R3, 0x41, PT ;  /* 0x000000410300780c */ /* 0x000fc40003f04270 */
[C---:B------:R-:W-:Y:S01]  /*5bf0*/  ISETP.GT.AND P1, PT, R0.reuse, 0x8, P1 ;  /* 0x000000080000780c */ /* 0x040fe20000f24270 */
[----:B------:R1:W-:Y:S01]  /*5c00*/  @P2 STG.E desc[UR36][R6.64+0xe0], R11 ;  /* 0x0000e00b06002986 */ /* 0x0003e2000c101924 */
[----:B------:R-:W-:Y:S02]  /*5c10*/  ISETP.GT.AND P2, PT, R0, RZ, P0 ;  /* 0x000000ff0000720c */ /* 0x000fe40000744270 */
[----:B------:R-:W-:Y:S01]  /*5c20*/  F2FP.TF32.F32.PACK_B R13, R13 ;  /* 0x0000000dff0d723e */ /* 0x000fe200024050ff */
[----:B0-----:R-:W-:Y:S01]  /*5c30*/  FMUL R9, R56, R89 ;  /* 0x0000005938097220 */ /* 0x001fe20000400000 */
[----:B------:R-:W-:Y:S01]  /*5c40*/  @P3 STG.E desc[UR36][R6.64+0xe4], R55 ;  /* 0x0000e43706003986 */ /* 0x000fe2000c101924 */
[----:B------:R-:W-:Y:S02]  /*5c50*/  ISETP.GT.AND P3, PT, R0, 0x8, P0 ;  /* 0x000000080000780c */ /* 0x000fe40000764270 */
[----:B------:R-:W-:Y:S02]  /*5c60*/  ISETP.GT.AND P0, PT, R3, 0x49, PT ;  /* 0x000000490300780c */ /* 0x000fe40003f04270 */
[----:B------:R-:W-:Y:S01]  /*5c70*/  F2FP.TF32.F32.PACK_B R9, R9 ;  /* 0x00000009ff09723e */ /* 0x000fe200024050ff */
[----:B-1----:R-:W-:Y:S01]  /*5c80*/  FMUL R11, R62, R89 ;  /* 0x000000593e0b7220 */ /* 0x002fe20000400000 */
[----:B------:R-:W-:-:S03]  /*5c90*/  F2FP.TF32.F32.PACK_B R65, R65 ;  /* 0x00000041ff41723e */ /* 0x000fc600024050ff */
[----:B------:R0:W-:Y:S01]  /*5ca0*/  @P4 STG.E desc[UR36][R4.64+0x100], R9 ;  /* 0x0001000904004986 */ /* 0x0001e2000c101924 */
[----:B------:R-:W-:Y:S02]  /*5cb0*/  F2FP.TF32.F32.PACK_B R67, R67 ;  /* 0x00000043ff43723e */ /* 0x000fe400024050ff */
[----:B------:R-:W-:Y:S01]  /*5cc0*/  F2FP.TF32.F32.PACK_B R11, R11 ;  /* 0x0000000bff0b723e */ /* 0x000fe200024050ff */
[----:B------:R-:W-:Y:S01]  /*5cd0*/  @P2 STG.E desc[UR36][R4.64+0x104], R57 ;  /* 0x0001043904002986 */ /* 0x000fe2000c101924 */
[----:B------:R-:W-:Y:S02]  /*5ce0*/  ISETP.GT.AND P2, PT, R3, 0x48, PT ;  /* 0x000000480300780c */ /* 0x000fe40003f44270 */
[----:B------:R-:W-:Y:S01]  /*5cf0*/  F2FP.TF32.F32.PACK_B R69, R69 ;  /* 0x00000045ff45723e */ /* 0x000fe200024050ff */
[----:B------:R1:W-:Y:S01]  /*5d00*/  @P1 STG.E desc[UR36][R6.64+0x100], R13 ;  /* 0x0001000d06001986 */ /* 0x0003e2000c101924 */
[C---:B------:R-:W-:Y:S02]  /*5d10*/  ISETP.GT.AND P4, PT, R0.reuse, RZ, P2 ;  /* 0x000000ff0000720c */ /* 0x040fe40001784270 */
[----:B------:R-:W-:Y:S01]  /*5d20*/  ISETP.GT.AND P1, PT, R0, RZ, P0 ;  /* 0x000000ff0000720c */ /* 0x000fe20000724270 */
[----:B0-----:R-:W-:Y:S01]  /*5d30*/  FMUL R9, R60, R89 ;  /* 0x000000593c097220 */ /* 0x001fe20000400000 */
[C---:B------:R-:W-:Y:S01]  /*5d40*/  ISETP.GT.AND P2, PT, R0.reuse, 0x8, P2 ;  /* 0x000000080000780c */ /* 0x040fe20001744270 */
[----:B------:R-:W-:Y:S01]  /*5d50*/  @P3 STG.E desc[UR36][R6.64+0x104], R59 ;  /* 0x0001043b06003986 */ /* 0x000fe2000c101924 */
[----:B------:R-:W-:-:S02]  /*5d60*/  ISETP.GT.AND P3, PT, R0, 0x8, P0 ;  /* 0x000000080000780c */ /* 0x000fc40000764270 */
[----:B------:R-:W-:Y:S02]  /*5d70*/  F2FP.TF32.F32.PACK_B R9, R9 ;  /* 0x00000009ff09723e */ /* 0x000fe400024050ff */
[C---:B------:R-:W-:Y:S01]  /*5d80*/  ISETP.GT.AND P0, PT, R3.reuse, 0x51, PT ;  /* 0x000000510300780c */ /* 0x040fe20003f04270 */
[----:B-1----:R-:W-:Y:S01]  /*5d90*/  FMUL R13, R66, R89 ;  /* 0x00000059420d7220 */ /* 0x002fe20000400000 */
[----:B------:R-:W-:Y:S01]  /*5da0*/  F2FP.TF32.F32.PACK_B R71, R71 ;  /* 0x00000047ff47723e */ /* 0x000fe200024050ff */
[----:B------:R0:W-:Y:S01]  /*5db0*/  @P4 STG.E desc[UR36][R4.64+0x120], R9 ;  /* 0x0001200904004986 */ /* 0x0001e2000c101924 */
[----:B------:R-:W-:Y:S02]  /*5dc0*/  F2FP.TF32.F32.PACK_B R73, R73 ;  /* 0x00000049ff49723e */ /* 0x000fe400024050ff */
[----:B------:R-:W-:Y:S01]  /*5dd0*/  F2FP.TF32.F32.PACK_B R13, R13 ;  /* 0x0000000dff0d723e */ /* 0x000fe200024050ff */
[----:B------:R-:W-:Y:S01]  /*5de0*/  @P1 STG.E desc[UR36][R4.64+0x124], R61 ;  /* 0x0001243d04001986 */ /* 0x000fe2000c101924 */
[----:B------:R-:W-:-:S02]  /*5df0*/  ISETP.GT.AND P1, PT, R3, 0x50, PT ;  /* 0x000000500300780c */ /* 0x000fc40003f24270 */
[----:B------:R-:W-:Y:S01]  /*5e00*/  F2FP.TF32.F32.PACK_B R75, R75 ;  /* 0x0000004bff4b723e */ /* 0x000fe200024050ff */
[----:B------:R1:W-:Y:S01]  /*5e10*/  @P2 STG.E desc[UR36][R6.64+0x120], R11 ;  /* 0x0001200b06002986 */ /* 0x0003e2000c101924 */
[C---:B------:R-:W-:Y:S02]  /*5e20*/  ISETP.GT.AND P4, PT, R0.reuse, RZ, P1 ;  /* 0x000000ff0000720c */ /* 0x040fe40000f84270 */
[----:B------:R-:W-:Y:S01]  /*5e30*/  ISETP.GT.AND P2, PT, R0, RZ, P0 ;  /* 0x000000ff0000720c */ /* 0x000fe20000744270 */
[----:B0-----:R-:W-:Y:S01]  /*5e40*/  FMUL R9, R64, R89 ;  /* 0x0000005940097220 */ /* 0x001fe20000400000 */
[C---:B------:R-:W-:Y:S01]  /*5e50*/  ISETP.GT.AND P1, PT, R0.reuse, 0x8, P1 ;  /* 0x000000080000780c */ /* 0x040fe20000f24270 */
[----:B------:R-:W-:Y:S01]  /*5e60*/  @P3 STG.E desc[UR36][R6.64+0x124], R63 ;  /* 0x0001243f06003986 */ /* 0x000fe2000c101924 */
[----:B------:R-:W-:Y:S02]  /*5e70*/  ISETP.GT.AND P3, PT, R0, 0x8, P0 ;  /* 0x000000080000780c */ /* 0x000fe40000764270 */
[----:B------:R-:W-:-:S02]  /*5e80*/  F2FP.TF32.F32.PACK_B R9, R9 ;  /* 0x00000009ff09723e */ /* 0x000fc400024050ff */
[C---:B------:R-:W-:Y:S01]  /*5e90*/  ISETP.GT.AND P0, PT, R3.reuse, 0x59, PT ;  /* 0x000000590300780c */ /* 0x040fe20003f04270 */
[----:B-1----:R-:W-:Y:S01]  /*5ea0*/  FMUL R11, R70, R89 ;  /* 0x00000059460b7220 */ /* 0x002fe20000400000 */
[----:B------:R-:W-:Y:S01]  /*5eb0*/  F2FP.TF32.F32.PACK_B R77, R77 ;  /* 0x0000004dff4d723e */ /* 0x000fe200024050ff */
[----:B------:R0:W-:Y:S01]  /*5ec0*/  @P4 STG.E desc[UR36][R4.64+0x140], R9 ;  /* 0x0001400904004986 */ /* 0x0001e2000c101924 */
[----:B------:R-:W-:Y:S02]  /*5ed0*/  F2FP.TF32.F32.PACK_B R79, R79 ;  /* 0x0000004fff4f723e */ /* 0x000fe400024050ff */
[----:B------:R-:W-:Y:S01]  /*5ee0*/  F2FP.TF32.F32.PACK_B R11, R11 ;  /* 0x0000000bff0b723e */ /* 0x000fe200024050ff */
[----:B------:R-:W-:Y:S01]  /*5ef0*/  @P2 STG.E desc[UR36][R4.64+0x144], R65 ;  /* 0x0001444104002986 */ /* 0x000fe2000c101924 */
[----:B------:R-:W-:Y:S02]  /*5f00*/  ISETP.GT.AND P2, PT, R3, 0x58, PT ;  /* 0x000000580300780c */ /* 0x000fe40003f44270 */
[----:B------:R-:W-:Y:S01]  /*5f10*/  F2FP.TF32.F32.PACK_B R81, R81 ;  /* 0x00000051ff51723e */ /* 0x000fe200024050ff */
[----:B------:R1:W-:Y:S01]  /*5f20*/  @P1 STG.E desc[UR36][R6.64+0x140], R13 ;  /* 0x0001400d06001986 */ /* 0x0003e2000c101924 */
[----:B------:R-:W-:-:S02]  /*5f30*/  ISETP.GT.AND P4, PT, R0, RZ, P2 ;  /* 0x000000ff0000720c */ /* 0x000fc40001784270 */
[----:B------:R-:W-:Y:S01]  /*5f40*/  ISETP.GT.AND P1, PT, R0, RZ, P0 ;  /* 0x000000ff0000720c */ /* 0x000fe20000724270 */
[----:B0-----:R-:W-:Y:S01]  /*5f50*/  FMUL R9, R68, R89 ;  /* 0x0000005944097220 */ /* 0x001fe20000400000 */
[C---:B------:R-:W-:Y:S01]  /*5f60*/  ISETP.GT.AND P2, PT, R0.reuse, 0x8, P2 ;  /* 0x000000080000780c */ /* 0x040fe20001744270 */
[----:B------:R-:W-:Y:S01]  /*5f70*/  @P3 STG.E desc[UR36][R6.64+0x144], R67 ;  /* 0x0001444306003986 */ /* 0x000fe2000c101924 */
[----:B------:R-:W-:Y:S02]  /*5f80*/  ISETP.GT.AND P3, PT, R0, 0x8, P0 ;  /* 0x000000080000780c */ /* 0x000fe40000764270 */
[----:B------:R-:W-:Y:S02]  /*5f90*/  F2FP.TF32.F32.PACK_B R9, R9 ;  /* 0x00000009ff09723e */ /* 0x000fe400024050ff */
[----:B------:R-:W-:Y:S01]  /*5fa0*/  ISETP.GT.AND P0, PT, R3, 0x61, PT ;  /* 0x000000610300780c */ /* 0x000fe20003f04270 */
[----:B-1----:R-:W-:Y:S01]  /*5fb0*/  FMUL R13, R74, R89 ;  /* 0x000000594a0d7220 */ /* 0x002fe20000400000 */
[----:B------:R-:W-:Y:S01]  /*5fc0*/  F2FP.TF32.F32.PACK_B R83, R83 ;  /* 0x00000053ff53723e */ /* 0x000fe200024050ff */
[----:B------:R0:W-:Y:S01]  /*5fd0*/  @P4 STG.E desc[UR36][R4.64+0x160], R9 ;  /* 0x0001600904004986 */ /* 0x0001e2000c101924 */
[----:B------:R-:W-:-:S02]  /*5fe0*/  F2FP.TF32.F32.PACK_B R85, R85 ;  /* 0x00000055ff55723e */ /* 0x000fc400024050ff */
        /* <DEDUP_REMOVED lines=13> */
[----:B-1----:R-:W-:Y:S02]  /*60c0*/  FMUL R11, R78, R89 ;  /* 0x000000594e0b7220 */ /* 0x002fe40000400000 */
[----:B------:R0:W-:Y:S03]  /*60d0*/  @P4 STG.E desc[UR36][R4.64+0x180], R9 ;  /* 0x0001800904004986 */ /* 0x0001e6000c101924 */
[----:B------:R-:W-:Y:S01]  /*60e0*/  F2FP.TF32.F32.PACK_B R11, R11 ;  /* 0x0000000bff0b723e */ /* 0x000fe200024050ff */
[----:B------:R-:W-:Y:S01]  /*60f0*/  @P2 STG.E desc[UR36][R4.64+0x184], R73 ;  /* 0x0001844904002986 */ /* 0x000fe2000c101924 */
[----:B------:R-:W-:-:S03]  /*6100*/  ISETP.GT.AND P2, PT, R3, 0x68, PT ;  /* 0x000000680300780c */ /* 0x000fc60003f44270 */
[----:B------:R1:W-:Y:S01]  /*6110*/  @P1 STG.E desc[UR36][R6.64+0x180], R13 ;  /* 0x0001800d06001986 */ /* 0x0003e2000c101924 */
[C---:B------:R-:W-:Y:S02]  /*6120*/  ISETP.GT.AND P4, PT, R0.reuse, RZ, P2 ;  /* 0x000000ff0000720c */ /* 0x040fe40001784270 */
[----:B------:R-:W-:Y:S01]  /*6130*/  ISETP.GT.AND P1, PT, R0, RZ, P0 ;  /* 0x000000ff0000720c */ /* 0x000fe20000724270 */
[----:B0-----:R-:W-:Y:S01]  /*6140*/  FMUL R9, R76, R89 ;  /* 0x000000594c097220 */ /* 0x001fe20000400000 */
[C---:B------:R-:W-:Y:S01]  /*6150*/  ISETP.GT.AND P2, PT, R0.reuse, 0x8, P2 ;  /* 0x000000080000780c */ /* 0x040fe20001744270 */
[----:B------:R-:W-:Y:S01]  /*6160*/  @P3 STG.E desc[UR36][R6.64+0x184], R75 ;  /* 0x0001844b06003986 */ /* 0x000fe2000c101924 */
[----:B------:R-:W-:Y:S02]  /*6170*/  ISETP.GT.AND P3, PT, R3, 0x71, PT ;  /* 0x000000710300780c */ /* 0x000fe40003f64270 */
[----:B------:R-:W-:Y:S02]  /*6180*/  F2FP.TF32.F32.PACK_B R9, R9 ;  /* 0x00000009ff09723e */ /* 0x000fe400024050ff */
[----:B------:R-:W-:Y:S01]  /*6190*/  ISETP.GT.AND P0, PT, R0, 0x8, P0 ;  /* 0x000000080000780c */ /* 0x000fe20000704270 */
[----:B-1----:R-:W-:-:S02]  /*61a0*/  FMUL R13, R80, R89 ;  /* 0x00000059500d7220 */ /* 0x002fc40000400000 */
        /* <DEDUP_REMOVED lines=14> */
[----:B------:R-:W-:Y:S01]  /*6290*/  @P4 STG.E desc[UR36][R4.64+0x1c0], R13 ;  /* 0x0001c00d04004986 */ /* 0x000fe2000c101924 */
[----:B------:R-:W-:Y:S01]  /*62a0*/  ISETP.GT.AND P4, PT, R3, 0x79, PT ;  /* 0x000000790300780c */ /* 0x000fe20003f84270 */
[----:B------:R-:W-:Y:S01]  /*62b0*/  FMUL R3, R84, R89 ;  /* 0x0000005954037220 */ /* 0x000fe20000400000 */
[----:B------:R-:W-:Y:S01]  /*62c0*/  F2FP.TF32.F32.PACK_B R11, R11 ;  /* 0x0000000bff0b723e */ /* 0x000fe200024050ff */
[----:B------:R-:W-:Y:S01]  /*62d0*/  @P2 STG.E desc[UR36][R4.64+0x1c4], R81 ;  /* 0x0001c45104002986 */ /* 0x000fe2000c101924 */
[C---:B------:R-:W-:Y:S02]  /*62e0*/  ISETP.GT.AND P2, PT, R0.reuse, RZ, P4 ;  /* 0x000000ff0000720c */ /* 0x040fe40002744270 */
[C---:B------:R-:W-:Y:S01]  /*62f0*/  ISETP.GT.AND P4, PT, R0.reuse, 0x8, P4 ;  /* 0x000000080000780c */ /* 0x040fe20002784270 */
[----:B------:R-:W-:Y:S01]  /*6300*/  @P1 STG.E desc[UR36][R6.64+0x1c0], R9 ;  /* 0x0001c00906001986 */ /* 0x000fe2000c101924 */
[C---:B------:R-:W-:Y:S02]  /*6310*/  ISETP.GT.AND P1, PT, R0.reuse, RZ, P0 ;  /* 0x000000ff0000720c */ /* 0x040fe40000724270 */
[----:B------:R-:W-:Y:S01]  /*6320*/  ISETP.GT.AND P0, PT, R0, 0x8, P0 ;  /* 0x000000080000780c */ /* 0x000fe20000704270 */
[----:B------:R-:W-:Y:S01]  /*6330*/  @P3 STG.E desc[UR36][R6.64+0x1c4], R83 ;  /* 0x0001c45306003986 */ /* 0x000fe2000c101924 */
[----:B------:R-:W-:-:S09]  /*6340*/  F2FP.TF32.F32.PACK_B R3, R3 ;  /* 0x00000003ff03723e */ /* 0x000fd200024050ff */
[----:B------:R-:W-:Y:S04]  /*6350*/  @P1 STG.E desc[UR36][R4.64+0x1e0], R3 ;  /* 0x0001e00304001986 */ /* 0x000fe8000c101924 */
[----:B------:R0:W-:Y:S02]  /*6360*/  @P2 STG.E desc[UR36][R4.64+0x1e4], R85 ;  /* 0x0001e45504002986 */ /* 0x0001e4000c101924 */
[----:B0-----:R-:W-:Y:S02]  /*6370*/  @P0 IMAD.MOV.U32 R4, RZ, RZ, R6 ;  /* 0x000000ffff040224 */ /* 0x001fe400078e0006 */
[----:B------:R-:W-:-:S05]  /*6380*/  @P0 IMAD.MOV.U32 R5, RZ, RZ, R7 ;  /* 0x000000ffff050224 */ /* 0x000fca00078e0007 */
[----:B------:R0:W-:Y:S04]  /*6390*/  @P0 STG.E desc[UR36][R4.64+0x1e0], R11 ;  /* 0x0001e00b04000986 */ /* 0x0001e8000c101924 */
[----:B------:R0:W-:Y:S02]  /*63a0*/  @P4 STG.E desc[UR36][R6.64+0x1e4], R87 ;  /* 0x0001e45706004986 */ /* 0x0001e4000c101924 */
.L_x_163:
[----:B------:R-:W-:Y:S05]  /*63b0*/  BSYNC B0 ;  /* 0x0000000000007941 */ /* 0x000fea0003800000 */
.L_x_37:
[----:B0-----:R-:W2:Y:S01]  /*63c0*/  LDL.64 R4, [R1] ;  /* 0x0000000001047983 */ /* 0x001ea20000100a00 */
[----:B------:R-:W-:Y:S01]  /*63d0*/  ULDC.64 UR4, c[0x0][0x650] ;  /* 0x0001940000047ab9 */ /* 0x000fe20000000a00 */
[----:B------:R-:W-:Y:S02]  /*63e0*/  IMAD.U32 R0, RZ, RZ, UR44 ;  /* 0x0000002cff007e24 */ /* 0x000fe4000f8e00ff */
[----:B------:R-:W-:Y:S02]  /*63f0*/  IMAD.MOV.U32 R22, RZ, RZ, -0x1 ;  /* 0xffffffffff167424 */ /* 0x000fe400078e00ff */
[----:B------:R0:W-:Y:S01]  /*6400*/  SYNCS.ARRIVE.TRANS64.A1T0 RZ, [R0+UR46], RZ ;  /* 0x000000ff00ff79a7 */ /* 0x0001e2000810002e */
[----:B-----5:R-:W-:Y:S02]  /*6410*/  IMAD.MOV.U32 R18, RZ, RZ, -0x1 ;  /* 0xffffffffff127424 */ /* 0x020fe400078e00ff */
[----:B------:R-:W-:Y:S01]  /*6420*/  IMAD.MOV.U32 R19, RZ, RZ, -0x1 ;  /* 0xffffffffff137424 */ /* 0x000fe200078e00ff */
[----:B0-----:R-:W-:-:S02]  /*6430*/  PRMT R0, RZ, 0x7610, R0 ;  /* 0x00007610ff007816 */ /* 0x001fc40000000000 */
[----:B--2---:R-:W-:-:S05]  /*6440*/  LEA R16, P0, R4, R16, 0x1 ;  /* 0x0000001004107211 */ /* 0x004fca00078008ff */
[----:B------:R-:W-:Y:S01]  /*6450*/  IMAD.X R17, R98, 0x1, R17, P0 ;  /* 0x0000000162117824 */ /* 0x000fe200000e0611 */
[----:B------:R-:W-:-:S04]  /*6460*/  ISETP.GE.U32.AND P0, PT, R16, UR4, PT ;  /* 0x0000000410007c0c */ /* 0x000fc8000bf06070 */
[----:B------:R-:W-:-:S13]  /*6470*/  ISETP.GE.U32.AND.EX P0, PT, R17, UR5, PT, P0 ;  /* 0x0000000511007c0c */ /* 0x000fda000bf06100 */
[----:B------:R-:W-:Y:S05]  /*6480*/  @P0 BRA `(.L_x_164) ;  /* 0x00000004004c0947 */ /* 0x000fea0003800000 */
[----:B----4-:R-:W0:Y:S01]  /*6490*/  LDC.64 R10, c[0x0][0x628] ;  /* 0x00018a00ff0a7b82 */ /* 0x010e220000000a00 */
[----:B------:R-:W2:Y:S01]  /*64a0*/  S2R R12, SR_CTAID.X ;  /* 0x00000000000c7919 */ /* 0x000ea20000002500 */
[----:B------:R-:W-:Y:S02]  /*64b0*/  IMAD.MOV.U32 R8, RZ, RZ, R16 ;  /* 0x000000ffff087224 */ /* 0x000fe400078e0010 */
[----:B------:R-:W-:Y:S01]  /*64c0*/  IMAD.MOV.U32 R9, RZ, RZ, R17 ;  /* 0x000000ffff097224 */ /* 0x000fe200078e0011 */
[----:B------:R-:W4:Y:S03]  /*64d0*/  S2R R18, SR_CTAID.Y ;  /* 0x0000000000127919 */ /* 0x000f260000002600 */
[----:B------:R-:W1:Y:S08]  /*64e0*/  LDC R0, c[0x0][0x630] ;  /* 0x00018c00ff007b82 */ /* 0x000e700000000800 */
[----:B------:R-:W1:Y:S01]  /*64f0*/  LDC.64 R14, c[0x0][0x620] ;  /* 0x00018800ff0e7b82 */ /* 0x000e620000000a00 */
[----:B0-----:R-:W-:-:S04]  /*6500*/  ISETP.NE.U32.AND P0, PT, R10, RZ, PT ;  /* 0x000000ff0a00720c */ /* 0x001fc80003f05070 */
[----:B------:R-:W-:-:S13]  /*6510*/  ISETP.NE.AND.EX P0, PT, R11, RZ, PT, P0 ;  /* 0x000000ff0b00720c */ /* 0x000fda0003f05300 */
[----:B-12-4-:R-:W-:Y:S05]  /*6520*/  @!P0 BRA `(.L_x_165) ;  /* 0x0000000000288947 */ /* 0x016fea0003800000 */
[----:B------:R-:W0:Y:S02]  /*6530*/  LDC R3, c[0x0][0x634] ;  /* 0x00018d00ff037b82 */ /* 0x000e240000000800 */
[----:B0-----:R-:W-:-:S05]  /*6540*/  IADD3 R3, P0, R16, R3, RZ ;  /* 0x0000000310037210 */ /* 0x001fca0007f1e0ff */
[----:B------:R-:W-:-:S04]  /*6550*/  IMAD.X R13, RZ, RZ, R17, P0 ;  /* 0x000000ffff0d7224 */ /* 0x000fc800000e0611 */
[----:B------:R-:W-:-:S04]  /*6560*/  IMAD.WIDE.U32 R4, R13, R10, RZ ;  /* 0x0000000a0d047225 */ /* 0x000fc800078e00ff */
[----:B---3--:R-:W-:-:S04]  /*6570*/  IMAD.WIDE.U32 R6, P0, R3, R11, R4 ;  /* 0x0000000b03067225 */ /* 0x008fc80007800004 */
[----:B------:R-:W-:-:S04]  /*6580*/  IMAD.WIDE.U32 R4, R3, R10, RZ ;  /* 0x0000000a03047225 */ /* 0x000fc800078e00ff */
[----:B------:R-:W-:Y:S01]  /*6590*/  IMAD.X R9, RZ, RZ, RZ, P0 ;  /* 0x000000ffff097224 */ /* 0x000fe200000e06ff */
[----:B------:R-:W-:Y:S01]  /*65a0*/  IADD3 RZ, P0, R5, R6, RZ ;  /* 0x0000000605ff7210 */ /* 0x000fe20007f1e0ff */
[----:B------:R-:W-:-:S04]  /*65b0*/  IMAD.MOV.U32 R8, RZ, RZ, R7 ;  /* 0x000000ffff087224 */ /* 0x000fc800078e0007 */
[----:B------:R-:W-:-:S08]  /*65c0*/  IMAD.WIDE.U32.X R8, R13, R11, R8, P0 ;  /* 0x0000000b0d087225 */ /* 0x000fd000000e0408 */
.L_x_165:
[-CC-:B------:R-:W-:Y:S01]  /*65d0*/  SHF.R.U64 R19, R8, R0.reuse, R9.reuse ;  /* 0x0000000008137219 */ /* 0x180fe20000001209 */
[----:B------:R-:W0:Y:S01]  /*65e0*/  LDC.64 R26, c[0x0][0x640] ;  /* 0x00019000ff1a7b82 */ /* 0x000e220000000a00 */
[----:B------:R-:W-:Y:S01]  /*65f0*/  SHF.R.U32.HI R0, RZ, R0, R9 ;  /* 0x00000000ff007219 */ /* 0x000fe20000011609 */
[----:B------:R-:W-:Y:S01]  /*6600*/  ULDC UR4, c[0x0][0x150] ;  /* 0x0000540000047ab9 */ /* 0x000fe20000000800 */
[----:B------:R-:W-:Y:S02]  /*6610*/  IADD3 R3, P0, RZ, -R19, RZ ;  /* 0x80000013ff037210 */ /* 0x000fe40007f1e0ff */
[----:B---3--:R-:W-:-:S03]  /*6620*/  I2FP.F32.U32 R7, R12 ;  /* 0x0000000c00077245 */ /* 0x008fc60000201000 */
[----:B------:R-:W1:Y:S01]  /*6630*/  LDC R6, c[0x0][0x618] ;  /* 0x00018600ff067b82 */ /* 0x000e620000000800 */
[----:B------:R-:W-:Y:S02]  /*6640*/  IMAD.X R5, RZ, RZ, ~R0, P0 ;  /* 0x000000ffff057224 */ /* 0x000fe400000e0e00 */
[----:B------:R-:W-:Y:S01]  /*6650*/  FMUL R7, R7, UR4 ;  /* 0x0000000407077c20 */ /* 0x000fe20008400000 */
[----:B------:R-:W-:Y:S01]  /*6660*/  ULDC UR4, c[0x0][0x154] ;  /* 0x0000550000047ab9 */ /* 0x000fe20000000800 */
[-C--:B------:R-:W-:Y:S02]  /*6670*/  IMAD R0, R5, R14.reuse, RZ ;  /* 0x0000000e05007224 */ /* 0x080fe400078e02ff */
[C---:B------:R-:W-:Y:S01]  /*6680*/  IMAD.WIDE.U32 R4, R3.reuse, R14, R16 ;  /* 0x0000000e03047225 */ /* 0x040fe200078e0010 */
[----:B------:R-:W2:Y:S01]  /*6690*/  LDC R11, c[0x0][0x608] ;  /* 0x00018200ff0b7b82 */ /* 0x000ea20000000800 */
[----:B------:R-:W3:Y:S02]  /*66a0*/  F2I.U32.TRUNC.NTZ R7, R7 ;  /* 0x0000000700077305 */ /* 0x000ee4000020f000 */
[----:B------:R-:W-:-:S04]  /*66b0*/  IMAD R3, R3, R15, R0 ;  /* 0x0000000f03037224 */ /* 0x000fc800078e0200 */
[----:B------:R-:W-:Y:S01]  /*66c0*/  IMAD.IADD R3, R5, 0x1, R3 ;  /* 0x0000000105037824 */ /* 0x000fe200078e0203 */
[----:B------:R-:W4:Y:S01]  /*66d0*/  LDC R8, c[0x0][0x658] ;  /* 0x00019600ff087b82 */ /* 0x000f220000000800 */
[----:B------:R-:W-:Y:S02]  /*66e0*/  I2FP.F32.U32 R5, R18 ;  /* 0x0000001200057245 */ /* 0x000fe40000201000 */
[----:B0-----:R-:W-:-:S04]  /*66f0*/  ISETP.NE.U32.AND P0, PT, R26, RZ, PT ;  /* 0x000000ff1a00720c */ /* 0x001fc80003f05070 */
[----:B------:R-:W-:Y:S01]  /*6700*/  ISETP.NE.AND.EX P0, PT, R27, RZ, PT, P0 ;  /* 0x000000ff1b00720c */ /* 0x000fe20003f05300 */
[----:B------:R-:W0:Y:S01]  /*6710*/  LDC R9, c[0x0][0x144] ;  /* 0x00005100ff097b82 */ /* 0x000e220000000800 */
[-C--:B-1----:R-:W-:Y:S01]  /*6720*/  SHF.R.U32.HI R0, RZ, R6.reuse, R3 ;  /* 0x00000006ff007219 */ /* 0x082fe20000011603 */
[----:B---3--:R-:W-:Y:S01]  /*6730*/  IMAD.MOV R7, RZ, RZ, -R7 ;  /* 0x000000ffff077224 */ /* 0x008fe200078e0a07 */
[----:B------:R-:W-:Y:S01]  /*6740*/  SHF.R.U64 R13, R4, R6, R3 ;  /* 0x00000006040d7219 */ /* 0x000fe20000001203 */
[----:B------:R-:W-:-:S04]  /*6750*/  FMUL R6, R5, UR4 ;  /* 0x0000000405067c20 */ /* 0x000fc80008400000 */
[----:B------:R-:W1:Y:S01]  /*6760*/  LDC R21, c[0x0][0x148] ;  /* 0x00005200ff157b82 */ /* 0x000e620000000800 */
[-CC-:B--2---:R-:W-:Y:S02]  /*6770*/  SHF.R.U64 R10, R13, R11.reuse, R0.reuse ;  /* 0x0000000b0d0a7219 */ /* 0x184fe40000001200 */
[----:B------:R-:W-:Y:S02]  /*6780*/  SHF.R.U32.HI R3, RZ, R11, R0 ;  /* 0x0000000bff037219 */ /* 0x000fe40000011600 */
[----:B------:R2:W3:Y:S03]  /*6790*/  F2I.U32.TRUNC.NTZ R0, R6 ;  /* 0x0000000600007305 */ /* 0x0004e6000020f000 */
[----:B------:R-:W1:Y:S01]  /*67a0*/  LDC R14, c[0x0][0x648] ;  /* 0x00019200ff0e7b82 */ /* 0x000e620000000800 */
[-CC-:B----4-:R-:W-:Y:S02]  /*67b0*/  SHF.R.U64 R15, R10, R8.reuse, R3.reuse ;  /* 0x000000080a0f7219 */ /* 0x190fe40000001203 */
[----:B------:R-:W-:-:S03]  /*67c0*/  SHF.R.U32.HI R5, RZ, R8, R3 ;  /* 0x00000008ff057219 */ /* 0x000fc60000011603 */
[----:B------:R-:W-:Y:S02]  /*67d0*/  IMAD.MOV.U32 R4, RZ, RZ, R15 ;  /* 0x000000ffff047224 */ /* 0x000fe400078e000f */
[----:B------:R-:W4:Y:S01]  /*67e0*/  LDC R20, c[0x0][0x638] ;  /* 0x00018e00ff147b82 */ /* 0x000f220000000800 */
[----:B0-----:R-:W-:-:S07]  /*67f0*/  IMAD R25, R9, R7, R12 ;  /* 0x0000000709197224 */ /* 0x001fce00078e020c */
[----:B------:R-:W0:Y:S08]  /*6800*/  LDC R24, c[0x0][0x610] ;  /* 0x00018400ff187b82 */ /* 0x000e300000000800 */
[----:B------:R-:W0:Y:S01]  /*6810*/  LDC R28, c[0x0][0x600] ;  /* 0x00018000ff1c7b82 */ /* 0x000e220000000800 */
[----:B--23--:R-:W-:Y:S05]  /*6820*/  @!P0 BRA `(.L_x_166) ;  /* 0x0000000000288947 */ /* 0x00cfea0003800000 */
        /* <DEDUP_REMOVED lines=10> */
.L_x_166:
[----:B------:R-:W-:Y:S02]  /*68d0*/  ISETP.NE.AND P0, PT, R2, 0x1, PT ;  /* 0x000000010200780c */ /* 0x000fe40003f05270 */
[----:B-1----:R-:W-:Y:S01]  /*68e0*/  SHF.R.U64 R3, R4, R14, R5 ;  /* 0x0000000e04037219 */ /* 0x002fe20000001205 */
[----:B------:R-:W-:Y:S01]  /*68f0*/  IMAD.MOV R5, RZ, RZ, -R0 ;  /* 0x000000ffff057224 */ /* 0x000fe200078e0a00 */
[----:B------:R-:W-:-:S03]  /*6900*/  LOP3.LUT R0, R10, R101, RZ, 0xc0, !PT ;  /* 0x000000650a007212 */ /* 0x000fc600078ec0ff */
[----:B------:R-:W-:Y:S02]  /*6910*/  IMAD.MOV R4, RZ, RZ, -R3 ;  /* 0x000000ffff047224 */ /* 0x000fe400078e0a03 */
[----:B------:R-:W-:Y:S01]  /*6920*/  IMAD R22, R97, R3, R0 ;  /* 0x0000000361167224 */ /* 0x000fe200078e0200 */
[----:B------:R-:W-:Y:S01]  /*6930*/  LOP3.LUT R3, R13, R100, RZ, 0xc0, !PT ;  /* 0x000000640d037212 */ /* 0x000fe200078ec0ff */
[----:B----4-:R-:W-:Y:S02]  /*6940*/  IMAD R0, R4, R20, R15 ;  /* 0x0000001404007224 */ /* 0x010fe400078e020f */
[----:B------:R-:W-:Y:S02]  /*6950*/  @P0 IMAD R25, R21, R5, R18 ;  /* 0x0000000515190224 */ /* 0x000fe400078e0212 */
[----:B0-----:R-:W-:Y:S02]  /*6960*/  IMAD R3, R0, R28, R3 ;  /* 0x0000001c00037224 */ /* 0x001fe400078e0203 */
[----:B------:R-:W-:-:S02]  /*6970*/  IMAD R22, R22, R24, R25 ;  /* 0x0000001816167224 */ /* 0x000fc400078e0219 */
[----:B------:R-:W-:-:S03]  /*6980*/  IMAD.MOV.U32 R4, RZ, RZ, 0x1 ;  /* 0x00000001ff047424 */ /* 0x000fc600078e00ff */
[----:B------:R-:W-:Y:S02]  /*6990*/  SEL R18, R3, R22, !P0 ;  /* 0x0000001603127207 */ /* 0x000fe40004000000 */
[----:B------:R-:W-:Y:S02]  /*69a0*/  PRMT R0, R4, 0x7610, R0 ;  /* 0x0000761004007816 */ /* 0x000fe40000000000 */
[----:B------:R-:W-:-:S07]  /*69b0*/  SEL R22, R22, R3, !P0 ;  /* 0x0000000316167207 */ /* 0x000fce0004000000 */
.L_x_164:
[----:B------:R-:W-:Y:S01]  /*69c0*/  LOP3.LUT P0, RZ, R0, 0xff, RZ, 0xc0, !PT ;  /* 0x000000ff00ff7812 */ /* 0x000fe2000780c0ff */
[----:B------:R-:W-:Y:S01]  /*69d0*/  UIMAD.WIDE.U32 UR4, UR38, 0x38e38e39, URZ ;  /* 0x38e38e39260478a5 */ /* 0x000fe2000f8e003f */
[----:B------:R-:W-:-:S03]  /*69e0*/  LOP3.LUT R105, R105, 0x1, RZ, 0x3c, !PT ;  /* 0x0000000169697812 */ /* 0x000fc600078e3cff */
[----:B------:R-:W-:-:S04]  /*69f0*/  USHF.R.U32.HI UR4, URZ, 0x1, UR5 ;  /* 0x000000013f047899 */ /* 0x000fc80008011605 */
[----:B------:R-:W-:-:S04]  /*6a00*/  UIMAD UR38, UR4, -0x9, UR38 ;  /* 0xfffffff7042678a4 */ /* 0x000fc8000f8e0226 */
[----:B------:R-:W-:Y:S08]  /*6a10*/  @P0 BRA `(.L_x_167) ;  /* 0xffffffac00700947 */ /* 0x000ff0000383ffff */
[----:B------:R-:W-:Y:S05]  /*6a20*/  EXIT ;  /* 0x000000000000794d */ /* 0x000fea0003800000 */
.L_x_18:
[----:B------:R-:W-:-:S08]  /*6a30*/  ISETP.NE.AND P0, PT, R14, RZ, PT ;  /* 0x000000ff0e00720c */ /* 0x000fd00003f05270 */
[----:B0-----:R-:W0:-:S00]  /*6a40*/  USETMAXREG.DEALLOC.CTAPOOL 0x28 ;  /* 0x00000028000079c8 */ /* 0x001e0000080e0500 */
[----:B------:R-:W-:Y:S05]  /*6a50*/  @P0 EXIT ;  /* 0x000000000000094d */ /* 0x000fea0003800000 */
[----:B0-----:R-:W-:Y:S01]  /*6a60*/  LOP3.LUT P0, RZ, R3, 0xff, RZ, 0xc0, !PT ;  /* 0x000000ff03ff7812 */ /* 0x001fe2000780c0ff */
[----:B------:R-:W-:Y:S02]  /*6a70*/  IMAD.MOV.U32 R3, RZ, RZ, 0x1 ;  /* 0x00000001ff037424 */ /* 0x000fe400078e00ff */
[----:B------:R-:W-:-:S10]  /*6a80*/  IMAD.MOV.U32 R8, RZ, RZ, RZ ;  /* 0x000000ffff087224 */ /* 0x000fd400078e00ff */
[----:B------:R-:W-:Y:S05]  /*6a90*/  @!P0 BRA `(.L_x_168) ;  /* 0x0000000c00288947 */ /* 0x000fea0003800000 */
[----:B------:R-:W0:Y:S01]  /*6aa0*/  S2UR UR8, SR_CgaCtaId ;  /* 0x00000000000879c3 */ /* 0x000e220000008800 */
[----:B------:R-:W-:Y:S01]  /*6ab0*/  LOP3.LUT P0, RZ, R4, 0x1f, RZ, 0xc0, !PT ;  /* 0x0000001f04ff7812 */ /* 0x000fe2000780c0ff */
[----:B------:R-:W-:Y:S01]  /*6ac0*/  ULDC UR5, c[0x0][0x658] ;  /* 0x0001960000057ab9 */ /* 0x000fe20000000800 */
[----:B------:R-:W-:Y:S01]  /*6ad0*/  UMOV UR6, 0xffffffff ;  /* 0xffffffff00067882 */ /* 0x000fe20000000000 */
[----:B------:R-:W-:Y:S01]  /*6ae0*/  BSSY B0, `(.L_x_168) ;  /* 0x00000c5000007945 */ /* 0x000fe20003800000 */
[----:B------:R-:W-:Y:S01]  /*6af0*/  USHF.L.U32 UR6, UR6, UR5, URZ ;  /* 0x0000000506067299 */ /* 0x000fe2000800063f */
[C---:B------:R-:W-:Y:S01]  /*6b00*/  ISETP.NE.AND P2, PT, R5.reuse, RZ, PT ;  /* 0x000000ff0500720c */ /* 0x040fe20003f45270 */
[----:B------:R-:W-:Y:S01]  /*6b10*/  IMAD.MOV.U32 R10, RZ, RZ, 0x1 ;  /* 0x00000001ff0a7424 */ /* 0x000fe200078e00ff */
[----:B------:R-:W-:Y:S01]  /*6b20*/  ISETP.NE.OR P0, PT, R5, RZ, !P0 ;  /* 0x000000ff0500720c */ /* 0x000fe20004705670 */
[----:B------:R-:W-:Y:S01]  /*6b30*/  IMAD.MOV.U32 R3, RZ, RZ, 0x1 ;  /* 0x00000001ff037424 */ /* 0x000fe200078e00ff */
[----:B------:R-:W-:Y:S01]  /*6b40*/  LOP3.LUT R9, R23, 0x2, RZ, 0xfc, !PT ;  /* 0x0000000217097812 */ /* 0x000fe200078efcff */
[----:B------:R-:W-:Y:S01]  /*6b50*/  IMAD.MOV.U32 R8, RZ, RZ, RZ ;  /* 0x000000ffff087224 */ /* 0x000fe200078e00ff */
[----:B------:R-:W-:Y:S01]  /*6b60*/  ULDC UR4, c[0x0][0x600] ;  /* 0x0001800000047ab9 */ /* 0x000fe20000000800 */
[----:B------:R-:W-:Y:S01]  /*6b70*/  UMOV UR7, 0x1 ;  /* 0x0000000100077882 */ /* 0x000fe20000000000 */
[----:B------:R-:W-:-:S02]  /*6b80*/  UIADD3 UR22, UR40, 0x1, URZ ;  /* 0x0000000128167890 */ /* 0x000fc4000fffe03f */
[----:B------:R-:W-:Y:S02]  /*6b90*/  UIADD3 UR15, UR4, -0x1, URZ ;  /* 0xffffffff040f7890 */ /* 0x000fe4000fffe03f */
[----:B------:R-:W-:Y:S02]  /*6ba0*/  USHF.L.U32 UR17, UR7, UR5, URZ ;  /* 0x0000000507117299 */ /* 0x000fe4000800063f */
[----:B------:R-:W-:Y:S01]  /*6bb0*/  ULOP3.LUT UR16, URZ, UR6, URZ, 0x33, !UPT ;  /* 0x000000063f107292 */ /* 0x000fe2000f8e333f */
[----:B------:R-:W-:Y:S01]  /*6bc0*/  ULDC.64 UR20, c[0x0][0x198] ;  /* 0x0000660000147ab9 */ /* 0x000fe20000000a00 */
[----:B0-----:R-:W-:-:S10]  /*6bd0*/  IMAD.U32 R11, RZ, RZ, UR8 ;  /* 0x00000008ff0b7e24 */ /* 0x001fd4000f8e00ff */
.L_x_180:
[----:B------:R-:W-:-:S03]  /*6be0*/  UMOV UR4, 0xffffffff ;  /* 0xffffffff00047882 */ /* 0x000fc60000000000 */
[----:B------:R-:W-:Y:S05]  /*6bf0*/  BRA.DIV UR4, `(.L_x_169) ;  /* 0x0000001204a07947 */ /* 0x000fea000b800000 */
[----:B------:R-:W-:-:S13]  /*6c00*/  ELECT P6, URZ, PT ;  /* 0x00000000003f782f */ /* 0x000fda00038c0000 */
.L_x_198:
[----:B------:R-:W0:Y:S01]  /*6c10*/  LDC R4, c[0x0][0x28c] ;  /* 0x0000a300ff047b82 */ /* 0x000e220000000800 */
[----:B------:R-:W-:Y:S01]  /*6c20*/  BSSY B1, `(.L_x_170) ;  /* 0x000003c000017945 */ /* 0x000fe20003800000 */
[----:B0-----:R-:W-:-:S13]  /*6c30*/  ISETP.LT.OR P6, PT, R4, 0x1, !P6 ;  /* 0x000000010400780c */ /* 0x001fda00077c1670 */
[----:B------:R-:W-:Y:S05]  /*6c40*/  @P6 BRA `(.L_x_171) ;  /* 0x0000000000e46947 */ /* 0x000fea0003800000 */
[----:B------:R-:W-:Y:S02]  /*6c50*/  IMAD R11, R22, 0x4, R11 ;  /* 0x00000004160b7824 */ /* 0x000fe400078e020b */
[----:B------:R-:W-:Y:S02]  /*6c60*/  IMAD.SHL.U32 R18, R18, 0x80, RZ ;  /* 0x0000008012127824 */ /* 0x000fe400078e00ff */
[----:B------:R-:W-:Y:S02]  /*6c70*/  IMAD.MOV.U32 R15, RZ, RZ, RZ ;  /* 0x000000ffff0f7224 */ /* 0x000fe400078e00ff */
[----:B------:R-:W-:Y:S02]  /*6c80*/  IMAD.U32 R20, RZ, RZ, UR22 ;  /* 0x00000016ff147e24 */ /* 0x000fe4000f8e00ff */
[----:B------:R-:W-:Y:S02]  /*6c90*/  IMAD.MOV.U32 R4, RZ, RZ, R3 ;  /* 0x000000ffff047224 */ /* 0x000fe400078e0003 */
[----:B------:R-:W-:-:S02]  /*6ca0*/  IMAD.MOV.U32 R6, RZ, RZ, R8 ;  /* 0x000000ffff067224 */ /* 0x000fc400078e0008 */
[----:B------:R-:W-:-:S07]  /*6cb0*/  IMAD.SHL.U32 R12, R11, 0x10, RZ ;  /* 0x000000100b0c7824 */ /* 0x000fce00078e00ff */
.L_x_175:
[----:B------:R-:W0:Y:S01]  /*6cc0*/  S2UR UR4, SR_CgaCtaId ;  /* 0x00000000000479c3 */ /* 0x000e220000008800 */
[----:B------:R-:W-:Y:S02]  /*6cd0*/  MOV R14, 0x400 ;  /* 0x00000400000e7802 */ /* 0x000fe40000000f00 */
[----:B------:R-:W-:-:S05]  /*6ce0*/  SHF.L.U32 R5, R4, 0x1f, RZ ;  /* 0x0000001f04057819 */ /* 0x000fca00000006ff */
[----:B------:R-:W1:Y:S01]  /*6cf0*/  @!P2 LDC R7, c[0x0][0x500] ;  /* 0x00014000ff07ab82 */ /* 0x000e620000000800 */
[----:B0-----:R-:W-:-:S05]  /*6d00*/  IMAD.U32 R11, RZ, RZ, UR4 ;  /* 0x00000004ff0b7e24 */ /* 0x001fca000f8e00ff */
[----:B------:R-:W-:-:S05]  /*6d10*/  LEA R13, R11, R14, 0x18 ;  /* 0x0000000e0b0d7211 */ /* 0x000fca00078ec0ff */
[----:B------:R-:W-:-:S04]  /*6d20*/  IMAD R14, R6, 0x8, R13 ;  /* 0x00000008060e7824 */ /* 0x000fc800078e020d */
[----:B------:R-:W0:Y:S02]  /*6d30*/  SYNCS.PHASECHK.TRANS64.TRYWAIT P1, [R14+URZ+0x48], R5 ;  /* 0x000048050e0075a7 */ /* 0x000e24000802017f */
[----:B01----:R-:W-:Y:S05]  /*6d40*/  @!P1 BRA `(.L_x_172) ;  /* 0x00000010006c9947 */ /* 0x003fea0003800000 */
.L_x_199:
[----:B0-----:R-:W-:Y:S01]  /*6d50*/  PRMT R5, R9, 0x9910, RZ ;  /* 0x0000991009057816 */ /* 0x001fe200000000ff */
[----:B------:R0:W-:Y:S03]  /*6d60*/  @!P2 SYNCS.ARRIVE.TRANS64 RZ, [R14+URZ], R7 ;  /* 0x000000070effa9a7 */ /* 0x0001e6000800003f */
[----:B------:R-:W-:-:S13]  /*6d70*/  ISETP.NE.AND P1, PT, R5, 0x2, PT ;  /* 0x000000020500780c */ /* 0x000fda0003f25270 */
[----:B0-----:R-:W-:Y:S05]  /*6d80*/  @P1 BRA `(.L_x_173) ;  /* 0x0000000000041947 */ /* 0x001fea0003800000 */
[----:B------:R-:W-:Y:S01]  /*6d90*/  BPT.TRAP 0x1 ;  /* 0x000000040000795c */ /* 0x000fe20000300000 */
.L_x_173:
[----:B------:R-:W-:Y:S05]  /*6da0*/  @P0 BRA `(.L_x_174) ;  /* 0x0000000000040947 */ /* 0x000fea0003800000 */
[----:B------:R-:W-:Y:S01]  /*6db0*/  BPT.TRAP 0x1 ;  /* 0x000000040000795c */ /* 0x000fe20000300000 */
.L_x_174:
[----:B------:R-:W-:Y:S01]  /*6dc0*/  IMAD R5, R6, 0x4, R11 ;  /* 0x0000000406057824 */ /* 0x000fe200078e020b */
[----:B------:R-:W-:Y:S01]  /*6dd0*/  R2UR UR9, R14 ;  /* 0x000000000e0972ca */ /* 0x000fe200000e0000 */
[----:B------:R-:W-:Y:S01]  /*6de0*/  VIADD R20, R20, 0xffffffff ;  /* 0xffffffff14147836 */ /* 0x000fe20000000000 */
[----:B------:R-:W-:Y:S01]  /*6df0*/  UIADD3 UR4, UP0, UR20, 0xf0, URZ ;  /* 0x000000f014047890 */ /* 0x000fe2000ff1e03f */
[----:B------:R-:W-:Y:S01]  /*6e00*/  IMAD.SHL.U32 R5, R5, 0x200, RZ ;  /* 0x0000020005057824 */ /* 0x000fe200078e00ff */
[----:B------:R-:W-:Y:S01]  /*6e10*/  R2UR UR11, R12 ;  /* 0x000000000c0b72ca */ /* 0x000fe200000e0000 */
[----:B------:R-:W-:Y:S01]  /*6e20*/  UIADD3 UR24, UP1, UR20, 0x1f0, URZ ;  /* 0x000001f014187890 */ /* 0x000fe2000ff3e03f */
[----:B------:R-:W-:Y:S01]  /*6e30*/  R2UR UR10, R15 ;  /* 0x000000000f0a72ca */ /* 0x000fe200000e0000 */
[--C-:B------:R-:W-:Y:S01]  /*6e40*/  IMAD R5, R5, 0x4, R13.reuse ;  /* 0x0000000405057824 */ /* 0x100fe200078e020d */
[----:B------:R-:W-:Y:S01]  /*6e50*/  R2UR UR12, R19 ;  /* 0x00000000130c72ca */ /* 0x000fe200000e0000 */
[----:B------:R-:W-:Y:S01]  /*6e60*/  IMAD R13, R6, 0x4000, R13 ;  /* 0x00004000060d7824 */ /* 0x000fe200078e020d */
[----:B------:R-:W-:Y:S01]  /*6e70*/  R2UR UR18, R18 ;  /* 0x00000000121272ca */ /* 0x000fe200000e0000 */
[----:B------:R-:W-:Y:S01]  /*6e80*/  VIADD R6, R6, 0x1 ;  /* 0x0000000106067836 */ /* 0x000fe20000000000 */
[----:B------:R-:W-:Y:S01]  /*6e90*/  R2UR UR5, R5 ;  /* 0x00000000050572ca */ /* 0x000fe200000e0000 */
[----:B------:R-:W-:Y:S01]  /*6ea0*/  UIADD3.X UR25, URZ, UR21, URZ, UP1, !UPT ;  /* 0x000000153f197290 */ /* 0x000fe20008ffe43f */
[----:B------:R-:W-:Y:S01]  /*6eb0*/  R2UR UR8, R13 ;  /* 0x000000000d0872ca */ /* 0x000fe200000e0000 */
[----:B------:R-:W-:Y:S01]  /*6ec0*/  UMOV UR19, 0xf0000 ;  /* 0x000f000000137882 */ /* 0x000fe20000000000 */
[----:B------:R-:W-:Y:S01]  /*6ed0*/  ISETP.GT.AND P3, PT, R20, 0x1, PT ;  /* 0x000000011400780c */ /* 0x000fe20003f64270 */
[----:B------:R-:W-:Y:S01]  /*6ee0*/  UMOV UR6, 0x0 ;  /* 0x0000000000067882 */ /* 0x000fe20000000000 */
[----:B------:R-:W-:Y:S01]  /*6ef0*/  UMOV UR7, 0x10000000 ;  /* 0x1000000000077882 */ /* 0x000fe20000000000 */
[----:B------:R-:W-:Y:S01]  /*6f00*/  ISETP.NE.AND P1, PT, R6, 0x9, PT ;  /* 0x000000090600780c */ /* 0x000fe20003f25270 */
[----:B------:R-:W-:-:S03]  /*6f10*/  VIADD R15, R15, 0x20 ;  /* 0x000000200f0f7836 */ /* 0x000fc60000000000 */
[----:B------:R-:W-:Y:S02]  /*6f20*/  SEL R5, RZ, 0x1, P1 ;  /* 0x00000001ff057807 */ /* 0x000fe40000800000 */
[----:B------:R-:W-:Y:S01]  /*6f30*/  UIADD3 UR13, UR5, 0x180, URZ ;  /* 0x00000180050d7890 */ /* 0x000fe2000fffe03f */
[----:B------:R-:W-:Y:S01]  /*6f40*/  SEL R6, R6, RZ, P1 ;  /* 0x000000ff06067207 */ /* 0x000fe20000800000 */
[----:B------:R-:W-:Y:S01]  /*6f50*/  UIADD3.X UR5, URZ, UR21, URZ, UP0, !UPT ;  /* 0x000000153f057290 */ /* 0x000fe200087fe43f */
[----:B------:R-:W-:Y:S01]  /*6f60*/  LOP3.LUT R4, R4, R5, RZ, 0x3c, !PT ;  /* 0x0000000504047212 */ /* 0x000fe200078e3cff */
[----:B------:R-:W-:-:S03]  /*6f70*/  UIADD3 UR14, UR8, 0x12180, URZ ;  /* 0x00012180080e7890 */ /* 0x000fc6000fffe03f */
[----:B------:R-:W-:-:S04]  /*6f80*/  UMOV UR8, UR13 ;  /* 0x0000000d00087c82 */ /* 0x000fc80008000000 */
[----:B------:R0:W-:Y:S02]  /*6f90*/  UTMALDG.3D.MULTICAST [UR8], [UR4], UR19, desc[UR6] ;  /* 0x00000608040073b4 */ /* 0x0001e40008011813 */
[----:B0-----:R-:W-:Y:S01]  /*6fa0*/  UMOV UR8, UR14 ;  /* 0x0000000e00087c82 */ /* 0x001fe20008000000 */
[----:B------:R-:W-:Y:S02]  /*6fb0*/  UMOV UR11, UR18 ;  /* 0x00000012000b7c82 */ /* 0x000fe40008000000 */
[----:B------:R0:W-:Y:S02]  /*6fc0*/  UTMALDG.3D [UR8], [UR24], desc[UR6] ;  /* 0x00000608180075b4 */ /* 0x0001e40008011000 */
[----:B0-----:R-:W-:Y:S05]  /*6fd0*/  @P3 BRA `(.L_x_175) ;  /* 0xfffffffc00383947 */ /* 0x001fea000383ffff */
.L_x_171:
[----:B------:R-:W-:Y:S05]  /*6fe0*/  BSYNC B1 ;  /* 0x0000000000017941 */ /* 0x000fea0003800000 */
.L_x_170:
[----:B------:R-:W3:Y:S01]  /*6ff0*/  LDL.64 R24, [R1] ;  /* 0x0000000001187983 */ /* 0x000ee20000100a00 */
[----:B------:R-:W-:Y:S01]  /*7000*/  LOP3.LUT P4, RZ, R10, 0xff, RZ, 0xc0, !PT ;  /* 0x000000ff0aff7812 */ /* 0x000fe2000788c0ff */
[----:B------:R-:W-:Y:S01]  /*7010*/  VIADD R7, R8, UR40 ;  /* 0x0000002808077c36 */ /* 0x000fe20008000000 */
[----:B------:R-:W-:Y:S01]  /*7020*/  ULDC.64 UR4, c[0x0][0x650] ;  /* 0x0001940000047ab9 */ /* 0x000fe20000000a00 */
[----:B------:R-:W-:Y:S01]  /*7030*/  IMAD.U32 R8, RZ, RZ, UR40 ;  /* 0x00000028ff087e24 */ /* 0x000fe2000f8e00ff */
[----:B------:R-:W-:Y:S01]  /*7040*/  UISETP.GE.U32.AND UP0, UPT, UR40, 0x9, UPT ;  /* 0x000000092800788c */ /* 0x000fe2000bf06070 */
[----:B------:R-:W-:Y:S01]  /*7050*/  BSSY B1, `(.L_x_176) ;  /* 0x000006b000017945 */ /* 0x000fe20003800000 */
[----:B------:R-:W-:Y:S01]  /*7060*/  ISETP.GT.U32.AND P1, PT, R7, 0x8, PT ;  /* 0x000000080700780c */ /* 0x000fe20003f24070 */
[----:B------:R-:W-:Y:S01]  /*7070*/  IMAD.MOV.U32 R22, RZ, RZ, -0x1 ;  /* 0xffffffffff167424 */ /* 0x000fe200078e00ff */
[----:B------:R-:W-:Y:S01]  /*7080*/  PRMT R10, RZ, 0x7610, R10 ;  /* 0x00007610ff0a7816 */ /* 0x000fe2000000000a */
[----:B------:R-:W-:Y:S01]  /*7090*/  IMAD.MOV.U32 R18, RZ, RZ, -0x1 ;  /* 0xffffffffff127424 */ /* 0x000fe200078e00ff */
[----:B------:R-:W-:Y:S01]  /*70a0*/  ISETP.LT.U32.AND P1, PT, R8, 0x9, P1 ;  /* 0x000000090800780c */ /* 0x000fe20000f21070 */
[----:B------:R-:W-:Y:S01]  /*70b0*/  IMAD.MOV.U32 R19, RZ, RZ, -0x1 ;  /* 0xffffffffff137424 */ /* 0x000fe200078e00ff */
[----:B------:R-:W-:Y:S01]  /*70c0*/  PLOP3.LUT P3, PT, PT, PT, UP0, 0x80, 0x0 ;  /* 0x000000000000781c */ /* 0x000fe20003f6f008 */
[----:B------:R-:W0:Y:S01]  /*70d0*/  @P4 S2R R11, SR_CgaCtaId ;  /* 0x00000000000b4919 */ /* 0x000e220000008800 */
[----:B------:R-:W-:-:S04]  /*70e0*/  @P4 MOV R4, 0x400 ;  /* 0x0000040000044802 */ /* 0x000fc80000000f00 */
[----:B0-----:R-:W-:Y:S01]  /*70f0*/  @P4 LEA R6, R11, R4, 0x18 ;  /* 0x000000040b064211 */ /* 0x001fe200078ec0ff */
[----:B------:R-:W-:Y:S01]  /*7100*/  IMAD.WIDE.U32 R4, R7, 0x38e38e39, RZ ;  /* 0x38e38e3907047825 */ /* 0x000fe200078e00ff */
[----:B------:R-:W-:Y:S02]  /*7110*/  SEL R4, RZ, 0x1, !P1 ;  /* 0x00000001ff047807 */ /* 0x000fe40004800000 */
[----:B------:R0:W-:Y:S02]  /*7120*/  @P4 SYNCS.ARRIVE.TRANS64.A1T0 RZ, [R6+URZ+0xc8], RZ ;  /* 0x0000c8ff06ff49a7 */ /* 0x0001e4000810003f */
[----:B------:R-:W-:Y:S02]  /*7130*/  LOP3.LUT R3, R3, R4, RZ, 0x3c, !PT ;  /* 0x0000000403037212 */ /* 0x000fe400078e3cff */
[----:B------:R-:W-:Y:S02]  /*7140*/  PRMT R4, RZ, 0x7610, R4 ;  /* 0x00007610ff047816 */ /* 0x000fe40000000004 */
[----:B0-----:R-:W-:-:S04]  /*7150*/  SHF.R.U32.HI R6, RZ, 0x1, R5 ;  /* 0x00000001ff067819 */ /* 0x001fc80000011605 */
[----:B------:R-:W-:Y:S01]  /*7160*/  @P3 LOP3.LUT R3, R3, 0x1, R6, 0x78, !PT ;  /* 0x0000000103033812 */ /* 0x000fe200078e7806 */
[----:B------:R-:W-:Y:S01]  /*7170*/  IMAD R8, R6, -0x9, R7 ;  /* 0xfffffff706087824 */ /* 0x000fe200078e0207 */
[----:B---3--:R-:W-:-:S04]  /*7180*/  IADD3 R16, P4, R16, R24, RZ ;  /* 0x0000001810107210 */ /* 0x008fc80007f9e0ff */
[----:B------:R-:W-:Y:S01]  /*7190*/  ISETP.GE.U32.AND P1, PT, R16, UR4, PT ;  /* 0x0000000410007c0c */ /* 0x000fe2000bf26070 */
[----:B------:R-:W-:-:S05]  /*71a0*/  IMAD.X R17, R17, 0x1, R0, P4 ;  /* 0x0000000111117824 */ /* 0x000fca00020e0600 */
[----:B------:R-:W-:-:S13]  /*71b0*/  ISETP.GE.U32.AND.EX P1, PT, R17, UR5, PT, P1 ;  /* 0x0000000511007c0c */ /* 0x000fda000bf26110 */
[----:B------:R-:W-:Y:S05]  /*71c0*/  @P1 BRA `(.L_x_177) ;  /* 0x00000004004c1947 */ /* 0x000fea0003800000 */
[----:B------:R-:W0:Y:S01]  /*71d0*/  S2R R13, SR_CTAID.X ;  /* 0x00000000000d7919 */ /* 0x000e220000002500 */
[----:B------:R-:W-:Y:S01]  /*71e0*/  ULDC.64 UR4, c[0x0][0x628] ;  /* 0x00018a0000047ab9 */ /* 0x000fe20000000a00 */
[----:B------:R-:W1:Y:S01]  /*71f0*/  LDC R14, c[0x0][0x144] ;  /* 0x00005100ff0e7b82 */ /* 0x000e620000000800 */
[----:B------:R-:W-:Y:S01]  /*7200*/  ISETP.NE.U32.AND P1, PT, RZ, UR4, PT ;  /* 0x00000004ff007c0c */ /* 0x000fe2000bf25070 */
[----:B------:R-:W3:Y:S01]  /*7210*/  S2R R12, SR_CTAID.Y ;  /* 0x00000000000c7919 */ /* 0x000ee20000002600 */
[----:B------:R-:W-:Y:S01]  /*7220*/  ULDC UR7, c[0x0][0x630] ;  /* 0x00018c0000077ab9 */ /* 0x000fe20000000800 */
[----:B------:R-:W-:Y:S01]  /*7230*/  ULDC UR8, c[0x0][0x150] ;  /* 0x0000540000087ab9 */ /* 0x000fe20000000800 */
[----:B------:R-:W-:Y:S01]  /*7240*/  ISETP.NE.AND.EX P1, PT, RZ, UR5, PT, P1 ;  /* 0x00000005ff007c0c */ /* 0x000fe2000bf25310 */
[----:B------:R-:W-:Y:S02]  /*7250*/  IMAD.MOV.U32 R4, RZ, RZ, R16 ;  /* 0x000000ffff047224 */ /* 0x000fe400078e0010 */
[----:B------:R-:W-:Y:S01]  /*7260*/  IMAD.MOV.U32 R5, RZ, RZ, R17 ;  /* 0x000000ffff057224 */ /* 0x000fe200078e0011 */
[----:B0-----:R-:W-:-:S09]  /*7270*/  I2FP.F32.U32 R18, R13 ;  /* 0x0000000d00127245 */ /* 0x001fd20000201000 */
[----:B------:R-:W-:Y:S05]  /*7280*/  @!P1 BRA `(.L_x_178) ;  /* 0x0000000000289947 */ /* 0x000fea0003800000 */
[----:B------:R-:W-:Y:S02]  /*7290*/  ULDC UR6, c[0x0][0x634] ;  /* 0x00018d0000067ab9 */ /* 0x000fe40000000800 */
[----:B------:R-:W-:-:S05]  /*72a0*/  IADD3 R5, P1, R16, UR6, RZ ;  /* 0x0000000610057c10 */ /* 0x000fca000ff3e0ff */
[----:B------:R-:W-:-:S04]  /*72b0*/  IMAD.X R15, RZ, RZ, R17, P1 ;  /* 0x000000ffff0f7224 */ /* 0x000fc800008e0611 */
[----:B------:R-:W-:-:S04]  /*72c0*/  IMAD.WIDE.U32 R6, R15, UR4, RZ ;  /* 0x000000040f067c25 */ /* 0x000fc8000f8e00ff */
[----:B------:R-:W-:-:S04]  /*72d0*/  IMAD.WIDE.U32 R6, P1, R5, UR5, R6 ;  /* 0x0000000505067c25 */ /* 0x000fc8000f820006 */
[----:B------:R-:W-:-:S04]  /*72e0*/  IMAD.WIDE.U32 R4, R5, UR4, RZ ;  /* 0x0000000405047c25 */ /* 0x000fc8000f8e00ff */
[----:B------:R-:W-:Y:S01]  /*72f0*/  IMAD.MOV.U32 R4, RZ, RZ, R7 ;  /* 0x000000ffff047224 */ /* 0x000fe200078e0007 */
[----:B------:R-:W-:Y:S01]  /*7300*/  IADD3 RZ, P3, R5, R6, RZ ;  /* 0x0000000605ff7210 */ /* 0x000fe20007f7e0ff */
[----:B------:R-:W-:-:S04]  /*7310*/  IMAD.X R5, RZ, RZ, RZ, P1 ;  /* 0x000000ffff057224 */ /* 0x000fc800008e06ff */
[----:B------:R-:W-:-:S08]  /*7320*/  IMAD.WIDE.U32.X R4, R15, UR5, R4, P3 ;  /* 0x000000050f047c25 */ /* 0x000fd000098e0404 */
.L_x_178:
[----:B------:R-:W-:Y:S01]  /*7330*/  FMUL R18, R18, UR8 ;  /* 0x0000000812127c20 */ /* 0x000fe20008400000 */
[--C-:B------:R-:W-:Y:S01]  /*7340*/  SHF.R.U64 R19, R4, UR7, R5.reuse ;  /* 0x0000000704137c19 */ /* 0x100fe20008001205 */
[----:B------:R-:W-:Y:S01]  /*7350*/  ULDC.64 UR4, c[0x0][0x620] ;  /* 0x0001880000047ab9 */ /* 0x000fe20000000a00 */
[----:B------:R-:W-:Y:S01]  /*7360*/  SHF.R.U32.HI R4, RZ, UR7, R5 ;  /* 0x00000007ff047c19 */ /* 0x000fe20008011605 */
[----:B------:R-:W-:Y:S01]  /*7370*/  ULDC.64 UR6, c[0x0][0x640] ;  /* 0x0001900000067ab9 */ /* 0x000fe20000000a00 */
[----:B------:R-:W-:Y:S01]  /*7380*/  IADD3 R5, P1, RZ, -R19, RZ ;  /* 0x80000013ff057210 */ /* 0x000fe20007f3e0ff */
[----:B------:R-:W0:Y:S01]  /*7390*/  F2I.U32.TRUNC.NTZ R18, R18 ;  /* 0x0000001200127305 */ /* 0x000e22000020f000 */
[----:B------:R-:W4:Y:S03]  /*73a0*/  LDC R15, c[0x0][0x148] ;  /* 0x00005200ff0f7b82 */ /* 0x000f260000000800 */
[----:B------:R-:W-:Y:S01]  /*73b0*/  IMAD.X R4, RZ, RZ, ~R4, P1 ;  /* 0x000000ffff047224 */ /* 0x000fe200008e0e04 */
[----:B------:R-:W-:-:S03]  /*73c0*/  ISETP.NE.U32.AND P1, PT, RZ, UR6, PT ;  /* 0x00000006ff007c0c */ /* 0x000fc6000bf25070 */
[----:B------:R-:W-:Y:S01]  /*73d0*/  IMAD R4, R4, UR4, RZ ;  /* 0x0000000404047c24 */ /* 0x000fe2000f8e02ff */
[----:B------:R-:W-:-:S03]  /*73e0*/  ISETP.NE.AND.EX P1, PT, RZ, UR7, PT, P1 ;  /* 0x00000007ff007c0c */ /* 0x000fc6000bf25310 */
[C---:B------:R-:W-:Y:S01]  /*73f0*/  IMAD R7, R5.reuse, UR5, R4 ;  /* 0x0000000505077c24 */ /* 0x040fe2000f8e0204 */
[----:B------:R-:W-:Y:S01]  /*7400*/  ULDC UR5, c[0x0][0x154] ;  /* 0x0000550000057ab9 */ /* 0x000fe20000000800 */
[----:B------:R-:W-:Y:S01]  /*7410*/  IMAD.WIDE.U32 R4, R5, UR4, R16 ;  /* 0x0000000405047c25 */ /* 0x000fe2000f8e0010 */
[----:B------:R-:W-:-:S03]  /*7420*/  ULDC UR4, c[0x0][0x618] ;  /* 0x0001860000047ab9 */ /* 0x000fc60000000800 */
[----:B0-----:R-:W-:Y:S02]  /*7430*/  IMAD.MOV R6, RZ, RZ, -R18 ;  /* 0x000000ffff067224 */ /* 0x001fe400078e0a12 */
[----:B------:R-:W-:Y:S02]  /*7440*/  IMAD.IADD R5, R5, 0x1, R7 ;  /* 0x0000000105057824 */ /* 0x000fe400078e0207 */
[----:B-1----:R-:W-:Y:S01]  /*7450*/  IMAD R13, R14, R6, R13 ;  /* 0x000000060e0d7224 */ /* 0x002fe200078e020d */
[----:B---3--:R-:W-:Y:S02]  /*7460*/  I2FP.F32.U32 R6, R12 ;  /* 0x0000000c00067245 */ /* 0x008fe40000201000 */
[--C-:B------:R-:W-:Y:S02]  /*7470*/  SHF.R.U64 R14, R4, UR4, R5.reuse ;  /* 0x00000004040e7c19 */ /* 0x100fe40008001205 */
[----:B------:R-:W-:Y:S01]  /*7480*/  SHF.R.U32.HI R5, RZ, UR4, R5 ;  /* 0x00000004ff057c19 */ /* 0x000fe20008011605 */
[----:B------:R-:W-:Y:S01]  /*7490*/  FMUL R6, R6, UR5 ;  /* 0x0000000506067c20 */ /* 0x000fe20008400000 */
[----:B------:R-:W-:-:S02]  /*74a0*/  ULDC UR4, c[0x0][0x608] ;  /* 0x0001820000047ab9 */ /* 0x000fc40000000800 */
[--C-:B------:R-:W-:Y:S01]  /*74b0*/  SHF.R.U64 R20, R14, UR4, R5.reuse ;  /* 0x000000040e147c19 */ /* 0x100fe20008001205 */
[----:B------:R0:W1:Y:S01]  /*74c0*/  F2I.U32.TRUNC.NTZ R21, R6 ;  /* 0x0000000600157305 */ /* 0x000062000020f000 */
[----:B------:R-:W-:Y:S01]  /*74d0*/  SHF.R.U32.HI R5, RZ, UR4, R5 ;  /* 0x00000004ff057c19 */ /* 0x000fe20008011605 */
[----:B------:R-:W-:-:S03]  /*74e0*/  ULDC UR4, c[0x0][0x658] ;  /* 0x0001960000047ab9 */ /* 0x000fc60000000800 */
[--C-:B------:R-:W-:Y:S02]  /*74f0*/  SHF.R.U64 R18, R20, UR4, R5.reuse ;  /* 0x0000000414127c19 */ /* 0x100fe40008001205 */
[----:B------:R-:W-:-:S03]  /*7500*/  SHF.R.U32.HI R25, RZ, UR4, R5 ;  /* 0x00000004ff197c19 */ /* 0x000fc60008011605 */
[----:B------:R-:W-:Y:S02]  /*7510*/  IMAD.MOV.U32 R4, RZ, RZ, R18 ;  /* 0x000000ffff047224 */ /* 0x000fe400078e0012 */
[----:B------:R-:W-:Y:S01]  /*7520*/  IMAD.MOV.U32 R5, RZ, RZ, R25 ;  /* 0x000000ffff057224 */ /* 0x000fe200078e0019 */
[----:B0-----:R-:W-:Y:S06]  /*7530*/  @!P1 BRA `(.L_x_179) ;  /* 0x0000000000289947 */ /* 0x001fec0003800000 */
        /* <DEDUP_REMOVED lines=10> */
.L_x_179:
[----:B------:R-:W-:Y:S01]  /*75e0*/  ISETP.NE.AND P1, PT, R2, 0x1, PT ;  /* 0x000000010200780c */ /* 0x000fe20003f25270 */
[----:B------:R-:W-:Y:S01]  /*75f0*/  ULDC UR4, c[0x0][0x648] ;  /* 0x0001920000047ab9 */ /* 0x000fe20000000800 */
[----:B------:R-:W-:Y:S01]  /*7600*/  LOP3.LUT R20, R20, UR16, RZ, 0xc0, !PT ;  /* 0x0000001014147c12 */ /* 0x000fe2000f8ec0ff */
[----:B-1----:R-:W-:Y:S01]  /*7610*/  IMAD.MOV R21, RZ, RZ, -R21 ;  /* 0x000000ffff157224 */ /* 0x002fe200078e0a15 */
[----:B------:R-:W-:Y:S01]  /*7620*/  SHF.R.U64 R5, R4, UR4, R5 ;  /* 0x0000000404057c19 */ /* 0x000fe20008001205 */
[----:B------:R-:W-:Y:S01]  /*7630*/  ULDC UR4, c[0x0][0x638] ;  /* 0x00018e0000047ab9 */ /* 0x000fe20000000800 */
[----:B------:R-:W-:Y:S01]  /*7640*/  ULDC UR5, c[0x0][0x610] ;  /* 0x0001840000057ab9 */ /* 0x000fe20000000800 */
[----:B------:R-:W-:Y:S02]  /*7650*/  IMAD.MOV.U32 R4, RZ, RZ, 0x1 ;  /* 0x00000001ff047424 */ /* 0x000fe400078e00ff */
[----:B------:R-:W-:Y:S02]  /*7660*/  IMAD.MOV R7, RZ, RZ, -R5 ;  /* 0x000000ffff077224 */ /* 0x000fe400078e0a05 */
[----:B------:R-:W-:Y:S01]  /*7670*/  IMAD R20, R5, UR17, R20 ;  /* 0x0000001105147c24 */ /* 0x000fe2000f8e0214 */
[----:B------:R-:W-:Y:S01]  /*7680*/  LOP3.LUT R5, R14, UR15, RZ, 0xc0, !PT ;  /* 0x0000000f0e057c12 */ /* 0x000fe2000f8ec0ff */
[----:B----4-:R-:W-:-:S02]  /*7690*/  @P1 IMAD R13, R15, R21, R12 ;  /* 0x000000150f0d1224 */ /* 0x010fc400078e020c */
[----:B------:R-:W-:Y:S01]  /*76a0*/  IMAD R18, R7, UR4, R18 ;  /* 0x0000000407127c24 */ /* 0x000fe2000f8e0212 */
[----:B------:R-:W-:Y:S01]  /*76b0*/  ULDC UR4, c[0x0][0x600] ;  /* 0x0001800000047ab9 */ /* 0x000fe20000000800 */
[----:B------:R-:W-:Y:S02]  /*76c0*/  IMAD R13, R20, UR5, R13 ;  /* 0x00000005140d7c24 */ /* 0x000fe4000f8e020d */
[----:B------:R-:W-:-:S05]  /*76d0*/  IMAD R22, R18, UR4, R5 ;  /* 0x0000000412167c24 */ /* 0x000fca000f8e0205 */
[----:B------:R-:W-:Y:S02]  /*76e0*/  SEL R18, R22, R13, !P1 ;  /* 0x0000000d16127207 */ /* 0x000fe40004800000 */
[----:B------:R-:W-:-:S07]  /*76f0*/  SEL R22, R13, R22, !P1 ;  /* 0x000000160d167207 */ /* 0x000fce0004800000 */
.L_x_177:
[----:B------:R-:W-:Y:S05]  /*7700*/  BSYNC B1 ;  /* 0x0000000000017941 */ /* 0x000fea0003800000 */
.L_x_176:
[----:B------:R-:W-:-:S13]  /*7710*/  LOP3.LUT P1, RZ, R4, 0xff, RZ, 0xc0, !PT ;  /* 0x000000ff04ff7812 */ /* 0x000fda000782c0ff */
[----:B------:R-:W-:Y:S05]  /*7720*/  @P1 BRA `(.L_x_180) ;  /* 0xfffffff4002c1947 */ /* 0x000fea000383ffff */
[----:B------:R-:W-:Y:S05]  /*7730*/  BSYNC B0 ;  /* 0x0000000000007941 */ /* 0x000fea0003800000 */
.L_x_168:
[----:B------:R-:W-:-:S03]  /*7740*/  UMOV UR4, 0xffffffff ;  /* 0xffffffff00047882 */ /* 0x000fc60000000000 */
[----:B------:R-:W-:Y:S05]  /*7750*/  BRA.DIV UR4, `(.L_x_181) ;  /* 0x0000000604fc7947 */ /* 0x000fea000b800000 */
[----:B------:R-:W-:-:S13]  /*7760*/  ELECT P6, URZ, PT ;  /* 0x00000000003f782f */ /* 0x000fda00038c0000 */
.L_x_202:
[----:B------:R-:W-:Y:S04]  /*7770*/  BSSY B0, `(.L_x_182) ;  /* 0x0000058000007945 */ /* 0x000fe80003800000 */
[----:B------:R-:W-:Y:S05]  /*7780*/  @!P6 BRA `(.L_x_183) ;  /* 0x000000040058e947 */ /* 0x000fea0003800000 */
[----:B------:R-:W-:-:S04]  /*7790*/  LOP3.LUT R23, R23, 0x2, RZ, 0xfc, !PT ;  /* 0x0000000217177812 */ /* 0x000fc800078efcff */
[----:B------:R-:W-:-:S13]  /*77a0*/  ISETP.NE.AND P0, PT, R23, 0x3, PT ;  /* 0x000000031700780c */ /* 0x000fda0003f05270 */
[----:B------:R-:W-:Y:S05]  /*77b0*/  @!P0 BRA `(.L_x_184) ;  /* 0x0000000000048947 */ /* 0x000fea0003800000 */
[----:B------:R-:W-:Y:S01]  /*77c0*/  BPT.TRAP 0x1 ;  /* 0x000000040000795c */ /* 0x000fe20000300000 */
.L_x_184:
[----:B------:R-:W0:Y:S01]  /*77d0*/  S2R R5, SR_CgaCtaId ;  /* 0x0000000000057919 */ /* 0x000e220000008800 */
[----:B------:R-:W-:Y:S02]  /*77e0*/  MOV R0, 0x400 ;  /* 0x0000040000007802 */ /* 0x000fe40000000f00 */
[----:B------:R-:W-:Y:S02]  /*77f0*/  SHF.L.U32 R2, R3, 0x1f, RZ ;  /* 0x0000001f03027819 */ /* 0x000fe400000006ff */
[----:B0-----:R-:W-:-:S05]  /*7800*/  LEA R5, R5, R0, 0x18 ;  /* 0x0000000005057211 */ /* 0x001fca00078ec0ff */
[----:B------:R-:W-:-:S04]  /*7810*/  VIADD R5, R5, 0x48 ;  /* 0x0000004805057836 */ /* 0x000fc80000000000 */
[C---:B------:R-:W-:Y:S02]  /*7820*/  IMAD R7, R8.reuse, 0x8, R5 ;  /* 0x0000000808077824 */ /* 0x040fe400078e0205 */
[----:B------:R-:W-:Y:S02]  /*7830*/  VIADD R8, R8, 0x1 ;  /* 0x0000000108087836 */ /* 0x000fe40000000000 */
[----:B------:R-:W0:Y:S03]  /*7840*/  SYNCS.PHASECHK.TRANS64.TRYWAIT P0, [R7+URZ], R2 ;  /* 0x00000002070075a7 */ /* 0x000e26000800017f */
[----:B------:R-:W-:-:S04]  /*7850*/  ISETP.NE.AND P1, PT, R8, 0x9, PT ;  /* 0x000000090800780c */ /* 0x000fc80003f25270 */
[----:B------:R-:W-:Y:S02]  /*7860*/  SEL R0, RZ, 0x1, P1 ;  /* 0x00000001ff007807 */ /* 0x000fe40000800000 */
[----:B------:R-:W-:Y:S02]  /*7870*/  SEL R8, R8, RZ, P1 ;  /* 0x000000ff08087207 */ /* 0x000fe40000800000 */
[----:B------:R-:W-:-:S03]  /*7880*/  LOP3.LUT R9, R3, R0, RZ, 0x3c, !PT ;  /* 0x0000000003097212 */ /* 0x000fc600078e3cff */
[----:B------:R-:W-:Y:S01]  /*7890*/  IMAD R6, R8, 0x8, R5 ;  /* 0x0000000808067824 */ /* 0x000fe200078e0205 */
[----:B------:R-:W-:Y:S01]  /*78a0*/  SHF.L.U32 R3, R9, 0x1f, RZ ;  /* 0x0000001f09037819 */ /* 0x000fe200000006ff */
[----:B0-----:R-:W-:Y:S06]  /*78b0*/  @!P0 BRA `(.L_x_185) ;  /* 0x0000000400c48947 */ /* 0x001fec0003800000 */
.L_x_203:
[----:B------:R-:W1:Y:S01]  /*78c0*/  SYNCS.PHASECHK.TRANS64.TRYWAIT P0, [R6+URZ], R3 ;  /* 0x00000003060075a7 */ /* 0x000e62000800017f */
[----:B------:R-:W-:-:S05]  /*78d0*/  VIADD R0, R8, 0x1 ;  /* 0x0000000108007836 */ /* 0x000fca0000000000 */
[----:B------:R-:W-:-:S04]  /*78e0*/  ISETP.NE.AND P1, PT, R0, 0x9, PT ;  /* 0x000000090000780c */ /* 0x000fc80003f25270 */
[----:B0-----:R-:W-:Y:S02]  /*78f0*/  SEL R2, RZ, 0x1, P1 ;  /* 0x00000001ff027807 */ /* 0x001fe40000800000 */
[----:B------:R-:W-:Y:S02]  /*7900*/  SEL R0, R0, RZ, P1 ;  /* 0x000000ff00007207 */ /* 0x000fe40000800000 */
[----:B------:R-:W-:-:S03]  /*7910*/  LOP3.LUT R9, R9, R2, RZ, 0x3c, !PT ;  /* 0x0000000209097212 */ /* 0x000fc600078e3cff */
[----:B------:R-:W-:Y:S01]  /*7920*/  IMAD R7, R0, 0x8, R5 ;  /* 0x0000000800077824 */ /* 0x000fe200078e0205 */
[----:B------:R-:W-:Y:S01]  /*7930*/  SHF.L.U32 R4, R9, 0x1f, RZ ;  /* 0x0000001f09047819 */ /* 0x000fe200000006ff */
[----:B-1----:R-:W-:Y:S06]  /*7940*/  @!P0 BRA `(.L_x_186) ;  /* 0x0000000400b48947 */ /* 0x002fec0003800000 */
.L_x_204:
[----:B------:R-:W1:Y:S01]  /*7950*/  SYNCS.PHASECHK.TRANS64.TRYWAIT P0, [R7+URZ], R4 ;  /* 0x00000004070075a7 */ /* 0x000e62000800017f */
[----:B------:R-:W-:-:S05]  /*7960*/  VIADD R0, R0, 0x1 ;  /* 0x0000000100007836 */ /* 0x000fca0000000000 */
[----:B------:R-:W-:-:S04]  /*7970*/  ISETP.NE.AND P1, PT, R0, 0x9, PT ;  /* 0x000000090000780c */ /* 0x000fc80003f25270 */
[----:B------:R-:W-:Y:S02]  /*7980*/  SEL R2, RZ, 0x1, P1 ;  /* 0x00000001ff027807 */ /* 0x000fe40000800000 */
[----:B------:R-:W-:Y:S02]  /*7990*/  SEL R0, R0, RZ, P1 ;  /* 0x000000ff00007207 */ /* 0x000fe40000800000 */
[----:B------:R-:W-:-:S03]  /*79a0*/  LOP3.LUT R9, R9, R2, RZ, 0x3c, !PT ;  /* 0x0000000209097212 */ /* 0x000fc600078e3cff */
[----:B0-----:R-:W-:Y:S01]  /*79b0*/  IMAD R6, R0, 0x8, R5 ;  /* 0x0000000800067824 */ /* 0x001fe200078e0205 */
[----:B------:R-:W-:Y:S01]  /*79c0*/  SHF.L.U32 R3, R9, 0x1f, RZ ;  /* 0x0000001f09037819 */ /* 0x000fe200000006ff */
[----:B-1----:R-:W-:Y:S06]  /*79d0*/  @!P0 BRA `(.L_x_187) ;  /* 0x0000000400a48947 */ /* 0x002fec0003800000 */
.L_x_205:
        /* <DEDUP_REMOVED lines=9> */
.L_x_206:
        /* <DEDUP_REMOVED lines=9> */
.L_x_207:
        /* <DEDUP_REMOVED lines=9> */
.L_x_208:
        /* <DEDUP_REMOVED lines=9> */
.L_x_209:
[----:B------:R-:W1:Y:S01]  /*7c20*/  SYNCS.PHASECHK.TRANS64.TRYWAIT P0, [R6+URZ], R3 ;  /* 0x00000003060075a7 */ /* 0x000e62000800017f */
[----:B------:R-:W-:-:S05]  /*7c30*/  VIADD R0, R0, 0x1 ;  /* 0x0000000100007836 */ /* 0x000fca0000000000 */
[----:B------:R-:W-:-:S04]  /*7c40*/  ISETP.NE.AND P1, PT, R0, 0x9, PT ;  /* 0x000000090000780c */ /* 0x000fc80003f25270 */
[----:B------:R-:W-:Y:S02]  /*7c50*/  SEL R2, RZ, 0x1, P1 ;  /* 0x00000001ff027807 */ /* 0x000fe40000800000 */
[----:B------:R-:W-:Y:S02]  /*7c60*/  SEL R0, R0, RZ, P1 ;  /* 0x000000ff00007207 */ /* 0x000fe40000800000 */
[----:B------:R-:W-:Y:S01]  /*7c70*/  LOP3.LUT R2, R9, R2, RZ, 0x3c, !PT ;  /* 0x0000000209027212 */ /* 0x000fe200078e3cff */
[----:B-1----:R-:W-:Y:S06]  /*7c80*/  @!P0 BRA `(.L_x_192) ;  /* 0x00000004005c8947 */ /* 0x002fec0003800000 */
.L_x_210:
[----:B------:R-:W-:Y:S01]  /*7c90*/  IMAD R5, R0, 0x8, R5 ;  /* 0x0000000800057824 */ /* 0x000fe200078e0205 */
[----:B------:R-:W-:-:S07]  /*7ca0*/  SHF.L.U32 R0, R2, 0x1f, RZ ;  /* 0x0000001f02007819 */ /* 0x000fce00000006ff */
.L_x_193:
[----:B---3--:R3:W4:Y:S02]  /*7cb0*/  SYNCS.PHASECHK.TRANS64.TRYWAIT P0, [R5+URZ], R0 ;  /* 0x00000000050075a7 */ /* 0x008724000800017f */
[----:B----4-:R-:W-:Y:S05]  /*7cc0*/  @!P0 NANOSLEEP.SYNCS 0x989680 ;  /* 0x009896800000895d */ /* 0x010fea0003900000 */
[----:B------:R-:W4:Y:S02]  /*7cd0*/  @!P0 SYNCS.PHASECHK.TRANS64 P0, [R5+URZ], R0 ;  /* 0x00000000050085a7 */ /* 0x000f24000800007f */
[----:B----4-:R-:W-:Y:S05]  /*7ce0*/  @!P0 BRA `(.L_x_193) ;  /* 0xfffffffc00f08947 */ /* 0x010fea000383ffff */
.L_x_183:
[----:B------:R-:W-:Y:S05]  /*7cf0*/  BSYNC B0 ;  /* 0x0000000000007941 */ /* 0x000fea0003800000 */
.L_x_182:
[----:B------:R-:W-:Y:S05]  /*7d00*/  EXIT ;  /* 0x000000000000794d */ /* 0x000fea0003800000 */
.L_x_20:
[----:B0-----:R-:W-:-:S04]  /*7d10*/  IMAD.U32 R3, RZ, RZ, UR43 ;  /* 0x0000002bff037e24 */ /* 0x001fc8000f8e00ff */
[----:B------:R0:W1:Y:S03]  /*7d20*/  SYNCS.PHASECHK.TRANS64.TRYWAIT P0, [R3+URZ+-0x8], R0 ;  /* 0xfffff800030075a7 */ /* 0x000066000800017f */
[----:B-1----:R-:W-:Y:S05]  /*7d30*/  @!P0 NANOSLEEP.SYNCS 0x989680 ;  /* 0x009896800000895d */ /* 0x002fea0003900000 */
[----:B------:R-:W1:Y:S02]  /*7d40*/  @!P0 SYNCS.PHASECHK.TRANS64 P0, [R3+URZ+-0x8], R0 ;  /* 0xfffff800030085a7 */ /* 0x000e64000800007f */
[----:B-1----:R-:W-:Y:S05]  /*7d50*/  @!P0 BRA `(.L_x_20) ;  /* 0xfffffffc00ec8947 */ /* 0x002fea000383ffff */
[----:B------:R-:W-:Y:S05]  /*7d60*/  BRA `(.L_x_194) ;  /* 0xffffff9800a87947 */ /* 0x000fea000383ffff */
.L_x_25:
[----:B-1----:R1:W2:Y:S02]  /*7d70*/  SYNCS.PHASECHK.TRANS64.TRYWAIT P1, [R3+URZ], R0 ;  /* 0x00000000030075a7 */ /* 0x0022a4000802017f */
[----:B--2---:R-:W-:Y:S05]  /*7d80*/  @!P1 NANOSLEEP.SYNCS 0x989680 ;  /* 0x009896800000995d */ /* 0x004fea0003900000 */
[----:B------:R-:W2:Y:S02]  /*7d90*/  @!P1 SYNCS.PHASECHK.TRANS64 P1, [R3+URZ], R0 ;  /* 0x00000000030095a7 */ /* 0x000ea4000802007f */
[----:B--2---:R-:W-:Y:S05]  /*7da0*/  @!P1 BRA `(.L_x_25) ;  /* 0xfffffffc00f09947 */ /* 0x004fea000383ffff */
[----:B------:R-:W-:Y:S05]  /*7db0*/  BRA `(.L_x_24) ;  /* 0xffffff9c001c7947 */ /* 0x000fea000383ffff */
.L_x_30:
[----:B-1----:R-:W-:-:S04]  /*7dc0*/  IMAD.U32 R5, RZ, RZ, UR4 ;  /* 0x00000004ff057e24 */ /* 0x002fc8000f8e00ff */
[----:B------:R1:W2:Y:S03]  /*7dd0*/  SYNCS.PHASECHK.TRANS64.TRYWAIT P1, [R5+URZ], R4 ;  /* 0x00000004050075a7 */ /* 0x0002a6000802017f */
[----:B--2---:R-:W-:Y:S05]  /*7de0*/  @!P1 NANOSLEEP.SYNCS 0x989680 ;  /* 0x009896800000995d */ /* 0x004fea0003900000 */
[----:B------:R-:W2:Y:S02]  /*7df0*/  @!P1 SYNCS.PHASECHK.TRANS64 P1, [R5+URZ], R4 ;  /* 0x00000004050095a7 */ /* 0x000ea4000802007f */
[----:B--2---:R-:W-:Y:S05]  /*7e00*/  @!P1 BRA `(.L_x_30) ;  /* 0xfffffffc00ec9947 */ /* 0x004fea000383ffff */
[----:B------:R-:W-:Y:S05]  /*7e10*/  BRA `(.L_x_29) ;  /* 0xffffff9c00ec7947 */ /* 0x000fea000383ffff */
.L_x_36:
[----:B0-----:R-:W-:-:S04]  /*7e20*/  IMAD.U32 R3, RZ, RZ, UR43 ;  /* 0x0000002bff037e24 */ /* 0x001fc8000f8e00ff */
[----:B------:R0:W1:Y:S03]  /*7e30*/  SYNCS.PHASECHK.TRANS64.TRYWAIT P0, [R3+URZ+0x8], R0 ;  /* 0x00000800030075a7 */ /* 0x000066000800017f */
[----:B-1----:R-:W-:Y:S05]  /*7e40*/  @!P0 NANOSLEEP.SYNCS 0x989680 ;  /* 0x009896800000895d */ /* 0x002fea0003900000 */
[----:B------:R-:W1:Y:S02]  /*7e50*/  @!P0 SYNCS.PHASECHK.TRANS64 P0, [R3+URZ+0x8], R0 ;  /* 0x00000800030085a7 */ /* 0x000e64000800007f */
[----:B-1----:R-:W-:Y:S05]  /*7e60*/  @!P0 BRA `(.L_x_36) ;  /* 0xfffffffc00ec8947 */ /* 0x002fea000383ffff */
[----:B------:R-:W-:Y:S05]  /*7e70*/  BRA `(.L_x_195) ;  /* 0xffffffa4002c7947 */ /* 0x000fea000383ffff */
.L_x_169:
[----:B------:R-:W-:Y:S01]  /*7e80*/  BSSY B1, `(.L_x_196) ;  /* 0x0000006000017945 */ /* 0x000fe20003800000 */
[----:B------:R-:W-:-:S07]  /*7e90*/  IMAD.MOV.U32 R15, RZ, RZ, -0x1 ;  /* 0xffffffffff0f7424 */ /* 0x000fce00078e00ff */
[----:B--2--5:R-:W-:Y:S05]  /*7ea0*/  WARPSYNC.COLLECTIVE R15, `(.L_x_197) ;  /* 0x000000000f0c7348 */ /* 0x024fea0003c00000 */
[----:B------:R-:W-:Y:S02]  /*7eb0*/  ELECT P6, UR62, PT ;  /* 0x00000000003e782f */ /* 0x000fe400038c0000 */
[----:B------:R-:W-:Y:S01]  /*7ec0*/  MOV R14, UR62 ;  /* 0x0000003e000e7c02 */ /* 0x000fe20008000f00 */
[----:B--2--5:R-:W-:Y:S10]  /*7ed0*/  ENDCOLLECTIVE ;  /* 0x000000000000791b */ /* 0x024ff40003800000 */
.L_x_197:
[----:B------:R-:W-:Y:S05]  /*7ee0*/  BSYNC B1 ;  /* 0x0000000000017941 */ /* 0x000fea0003800000 */
.L_x_196:
[----:B------:R-:W-:Y:S05]  /*7ef0*/  BRA `(.L_x_198) ;  /* 0xffffffec00447947 */ /* 0x000fea000383ffff */
.L_x_172:
[----:B0-----:R0:W1:Y:S02]  /*7f00*/  SYNCS.PHASECHK.TRANS64.TRYWAIT P1, [R14+URZ+0x48], R5 ;  /* 0x000048050e0075a7 */ /* 0x001064000802017f */
[----:B-1----:R-:W-:Y:S05]  /*7f10*/  @!P1 NANOSLEEP.SYNCS 0x989680 ;  /* 0x009896800000995d */ /* 0x002fea0003900000 */
[----:B------:R-:W1:Y:S02]  /*7f20*/  @!P1 SYNCS.PHASECHK.TRANS64 P1, [R14+URZ+0x48], R5 ;  /* 0x000048050e0095a7 */ /* 0x000e64000802007f */
[----:B-1----:R-:W-:Y:S05]  /*7f30*/  @!P1 BRA `(.L_x_172) ;  /* 0xfffffffc00f09947 */ /* 0x002fea000383ffff */
[----:B------:R-:W-:Y:S05]  /*7f40*/  BRA `(.L_x_199) ;  /* 0xffffffec00807947 */ /* 0x000fea000383ffff */
.L_x_181:
[----:B------:R-:W-:Y:S01]  /*7f50*/  BSSY B0, `(.L_x_200) ;  /* 0x0000006000007945 */ /* 0x000fe20003800000 */
[----:B------:R-:W-:-:S07]  /*7f60*/  IMAD.MOV.U32 R15, RZ, RZ, -0x1 ;  /* 0xffffffffff0f7424 */ /* 0x000fce00078e00ff */
[----:B--2--5:R-:W-:Y:S05]  /*7f70*/  WARPSYNC.COLLECTIVE R15, `(.L_x_201) ;  /* 0x000000000f0c7348 */ /* 0x024fea0003c00000 */
[----:B------:R-:W-:Y:S02]  /*7f80*/  ELECT P6, UR62, PT ;  /* 0x00000000003e782f */ /* 0x000fe400038c0000 */
[----:B------:R-:W-:Y:S01]  /*7f90*/  MOV R14, UR62 ;  /* 0x0000003e000e7c02 */ /* 0x000fe20008000f00 */
[----:B--2--5:R-:W-:Y:S10]  /*7fa0*/  ENDCOLLECTIVE ;  /* 0x000000000000791b */ /* 0x024ff40003800000 */
.L_x_201:
[----:B------:R-:W-:Y:S05]  /*7fb0*/  BSYNC B0 ;  /* 0x0000000000007941 */ /* 0x000fea0003800000 */
.L_x_200:
[----:B------:R-:W-:Y:S05]  /*7fc0*/  BRA `(.L_x_202) ;  /* 0xfffffff400e87947 */ /* 0x000fea000383ffff */
.L_x_185:
[----:B0-----:R0:W1:Y:S02]  /*7fd0*/  SYNCS.PHASECHK.TRANS64.TRYWAIT P0, [R7+URZ], R2 ;  /* 0x00000002070075a7 */ /* 0x001064000800017f */
[----:B-1----:R-:W-:Y:S05]  /*7fe0*/  @!P0 NANOSLEEP.SYNCS 0x989680 ;  /* 0x009896800000895d */ /* 0x002fea0003900000 */
[----:B------:R-:W1:Y:S02]  /*7ff0*/  @!P0 SYNCS.PHASECHK.TRANS64 P0, [R7+URZ], R2 ;  /* 0x00000002070085a7 */ /* 0x000e64000800007f */
[----:B-1----:R-:W-:Y:S05]  /*8000*/  @!P0 BRA `(.L_x_185) ;  /* 0xfffffffc00f08947 */ /* 0x002fea000383ffff */
[----:B------:R-:W-:Y:S05]  /*8010*/  BRA `(.L_x_203) ;  /* 0xfffffff800287947 */ /* 0x000fea000383ffff */
.L_x_186:
[----:B0-----:R0:W1:Y:S02]  /*8020*/  SYNCS.PHASECHK.TRANS64.TRYWAIT P0, [R6+URZ], R3 ;  /* 0x00000003060075a7 */ /* 0x001064000800017f */
[----:B-1----:R-:W-:Y:S05]  /*8030*/  @!P0 NANOSLEEP.SYNCS 0x989680 ;  /* 0x009896800000895d */ /* 0x002fea0003900000 */
[----:B------:R-:W1:Y:S02]  /*8040*/  @!P0 SYNCS.PHASECHK.TRANS64 P0, [R6+URZ], R3 ;  /* 0x00000003060085a7 */ /* 0x000e64000800007f */
[----:B-1----:R-:W-:Y:S05]  /*8050*/  @!P0 BRA `(.L_x_186) ;  /* 0xfffffffc00f08947 */ /* 0x002fea000383ffff */
[----:B------:R-:W-:Y:S05]  /*8060*/  BRA `(.L_x_204) ;  /* 0xfffffff800387947 */ /* 0x000fea000383ffff */
.L_x_187:
[----:B0-----:R0:W1:Y:S02]  /*8070*/  SYNCS.PHASECHK.TRANS64.TRYWAIT P0, [R7+URZ], R4 ;  /* 0x00000004070075a7 */ /* 0x001064000800017f */
[----:B-1----:R-:W-:Y:S05]  /*8080*/  @!P0 NANOSLEEP.SYNCS 0x989680 ;  /* 0x009896800000895d */ /* 0x002fea0003900000 */
[----:B------:R-:W1:Y:S02]  /*8090*/  @!P0 SYNCS.PHASECHK.TRANS64 P0, [R7+URZ], R4 ;  /* 0x00000004070085a7 */ /* 0x000e64000800007f */
[----:B-1----:R-:W-:Y:S05]  /*80a0*/  @!P0 BRA `(.L_x_187) ;  /* 0xfffffffc00f08947 */ /* 0x002fea000383ffff */
[----:B------:R-:W-:Y:S05]  /*80b0*/  BRA `(.L_x_205) ;  /* 0xfffffff800487947 */ /* 0x000fea000383ffff */
.L_x_188:
[----:B0-----:R0:W1:Y:S02]  /*80c0*/  SYNCS.PHASECHK.TRANS64.TRYWAIT P0, [R6+URZ], R3 ;  /* 0x00000003060075a7 */ /* 0x001064000800017f */
[----:B-1----:R-:W-:Y:S05]  /*80d0*/  @!P0 NANOSLEEP.SYNCS 0x989680 ;  /* 0x009896800000895d */ /* 0x002fea0003900000 */
[----:B------:R-:W1:Y:S02]  /*80e0*/  @!P0 SYNCS.PHASECHK.TRANS64 P0, [R6+URZ], R3 ;  /* 0x00000003060085a7 */ /* 0x000e64000800007f */
[----:B-1----:R-:W-:Y:S05]  /*80f0*/  @!P0 BRA `(.L_x_188) ;  /* 0xfffffffc00f08947 */ /* 0x002fea000383ffff */
[----:B------:R-:W-:Y:S05]  /*8100*/  BRA `(.L_x_206) ;  /* 0xfffffff800587947 */ /* 0x000fea000383ffff */
.L_x_189:
[----:B0-----:R0:W1:Y:S02]  /*8110*/  SYNCS.PHASECHK.TRANS64.TRYWAIT P0, [R7+URZ], R4 ;  /* 0x00000004070075a7 */ /* 0x001064000800017f */
[----:B-1----:R-:W-:Y:S05]  /*8120*/  @!P0 NANOSLEEP.SYNCS 0x989680 ;  /* 0x009896800000895d */ /* 0x002fea0003900000 */
[----:B------:R-:W1:Y:S02]  /*8130*/  @!P0 SYNCS.PHASECHK.TRANS64 P0, [R7+URZ], R4 ;  /* 0x00000004070085a7 */ /* 0x000e64000800007f */
[----:B-1----:R-:W-:Y:S05]  /*8140*/  @!P0 BRA `(.L_x_189) ;  /* 0xfffffffc00f08947 */ /* 0x002fea000383ffff */
[----:B------:R-:W-:Y:S05]  /*8150*/  BRA `(.L_x_207) ;  /* 0xfffffff800687947 */ /* 0x000fea000383ffff */
.L_x_190:
[----:B0-----:R0:W1:Y:S02]  /*8160*/  SYNCS.PHASECHK.TRANS64.TRYWAIT P0, [R6+URZ], R3 ;  /* 0x00000003060075a7 */ /* 0x001064000800017f */
[----:B-1----:R-:W-:Y:S05]  /*8170*/  @!P0 NANOSLEEP.SYNCS 0x989680 ;  /* 0x009896800000895d */ /* 0x002fea0003900000 */
[----:B------:R-:W1:Y:S02]  /*8180*/  @!P0 SYNCS.PHASECHK.TRANS64 P0, [R6+URZ], R3 ;  /* 0x00000003060085a7 */ /* 0x000e64000800007f */
[----:B-1----:R-:W-:Y:S05]  /*8190*/  @!P0 BRA `(.L_x_190) ;  /* 0xfffffffc00f08947 */ /* 0x002fea000383ffff */
[----:B------:R-:W-:Y:S05]  /*81a0*/  BRA `(.L_x_208) ;  /* 0xfffffff800787947 */ /* 0x000fea000383ffff */
.L_x_191:
[----:B0-----:R0:W1:Y:S02]  /*81b0*/  SYNCS.PHASECHK.TRANS64.TRYWAIT P0, [R7+URZ], R4 ;  /* 0x00000004070075a7 */ /* 0x001064000800017f */
[----:B-1----:R-:W-:Y:S05]  /*81c0*/  @!P0 NANOSLEEP.SYNCS 0x989680 ;  /* 0x009896800000895d */ /* 0x002fea0003900000 */
[----:B------:R-:W1:Y:S02]  /*81d0*/  @!P0 SYNCS.PHASECHK.TRANS64 P0, [R7+URZ], R4 ;  /* 0x00000004070085a7 */ /* 0x000e64000800007f */
[----:B-1----:R-:W-:Y:S05]  /*81e0*/  @!P0 BRA `(.L_x_191) ;  /* 0xfffffffc00f08947 */ /* 0x002fea000383ffff */
[----:B------:R-:W-:Y:S05]  /*81f0*/  BRA `(.L_x_209) ;  /* 0xfffffff800887947 */ /* 0x000fea000383ffff */
.L_x_192:
[----:B-1----:R1:W3:Y:S02]  /*8200*/  SYNCS.PHASECHK.TRANS64.TRYWAIT P0, [R6+URZ], R3 ;  /* 0x00000003060075a7 */ /* 0x0022e4000800017f */
[----:B---3--:R-:W-:Y:S05]  /*8210*/  @!P0 NANOSLEEP.SYNCS 0x989680 ;  /* 0x009896800000895d */ /* 0x008fea0003900000 */
[----:B------:R-:W3:Y:S02]  /*8220*/  @!P0 SYNCS.PHASECHK.TRANS64 P0, [R6+URZ], R3 ;  /* 0x00000003060085a7 */ /* 0x000ee4000800007f */
[----:B---3--:R-:W-:Y:S05]  /*8230*/  @!P0 BRA `(.L_x_192) ;  /* 0xfffffffc00f08947 */ /* 0x008fea000383ffff */
[----:B------:R-:W-:Y:S05]  /*8240*/  BRA `(.L_x_210) ;  /* 0xfffffff800907947 */ /* 0x000fea000383ffff */
.L_x_211:
[----:B------:R-:W-:-:S00]  /*8250*/  BRA `(.L_x_211) ;  /* 0xfffffffc00fc7947 */ /* 0x000fc0000383ffff */
[----:B------:R-:W-:-:S00]  /*8260*/  NOP ;  /* 0x0000000000007918 */ /* 0x000fc00000000000 */
        /* <DEDUP_REMOVED lines=9> */
.L_x_212:


//--------------------- .nv.global.init           --------------------------
	.section	.nv.global.init,"aw",@progbits
.nv.global.init:
	.type		$str$22,@object
	.size		$str$22,($str$23 - $str$22)
$str$22:
        /*0000*/ 	.byte	0x6b, 0x5f, 0x74, 0x69, 0x6c, 0x65, 0x5f, 0x63, 0x6f, 0x75, 0x6e, 0x74, 0x20, 0x3e, 0x3d, 0x20
        /*0010*/ 	.byte	0x31, 0x00
	.type		$str$23,@object
	.size		$str$23,(__unnamed_1 - $str$23)
$str$23:
        /*0012*/ 	.byte	0x2f, 0x74, 0x6d, 0x70, 0x2f, 0x63, 0x75, 0x74, 0x6c, 0x61, 0x73, 0x73, 0x5f, 0x73, 0x77, 0x65
        /*0022*/ 	.byte	0x65, 0x70, 0x5f, 0x73, 0x72, 0x63, 0x2f, 0x69, 0x6e, 0x63, 0x6c, 0x75, 0x64, 0x65, 0x2f, 0x63
        /*0032*/ 	.byte	0x75, 0x74, 0x6c, 0x61, 0x73, 0x73, 0x2f, 0x67, 0x65, 0x6d, 0x6d, 0x2f, 0x63, 0x6f, 0x6c, 0x6c
        /*0042*/ 	.byte	0x65, 0x63, 0x74, 0x69, 0x76, 0x65, 0x2f, 0x73, 0x6d, 0x39, 0x30, 0x5f, 0x6d, 0x6d, 0x61, 0x5f
        /*0052*/ 	.byte	0x74, 0x6d, 0x61, 0x5f, 0x67, 0x6d, 0x6d, 0x61, 0x5f, 0x73, 0x73, 0x5f, 0x77, 0x61, 0x72, 0x70
        /*0062*/ 	.byte	0x73, 0x70, 0x65, 0x63, 0x69, 0x61, 0x6c, 0x69, 0x7a, 0x65, 0x64, 0x2e, 0x68, 0x70, 0x70, 0x00
	.type		__unnamed_1,@object
	.size		__unnamed_1,(.L_0 - __unnamed_1)
__unnamed_1:
        /*0072*/ 	.byte	0x76, 0x6f, 0x69, 0x64, 0x20, 0x63, 0x75, 0x74, 0x6c, 0x61, 0x73, 0x73, 0x3a, 0x3a, 0x67, 0x65
        /* <DEDUP_REMOVED lines=177> */
        /*0b92*/ 	.byte	0x69, 0x74, 0x79, 0x5d, 0x00
.L_0:


//--------------------- .nv.shared._ZN7cutlass13device_kernelINS_4gemm6kernel13GemmUniversalIN4cute5tupleIJiiiiEEENS1_10collective13CollectiveMmaINS1_34MainloopSm90TmaGmmaWarpSpecializedILi9ENS5_IJNS4_1CILi1EEENSA_ILi4EEESB_EEENS1_32KernelTmaWarpSpecializedPingpongEEENS5_IJNSA_ILi64EEENSA_ILi128EEENSA_ILi32EEEEEENS_10tfloat32_tENS5_IJlSB_lEEESK_SL_NS4_8TiledMMAINS4_8MMA_AtomIJNS4_4SM904GMMA30MMA_64x128x8_F32TF32TF32_SS_TNILNSP_7ScaleInE1ELSR_1EEEEEENS4_6LayoutINS5_IJSB_SB_SB_EEENS5_IJNSA_ILi0EEESW_SW_EEEEENS5_IJNS4_10UnderscoreESZ_SZ_EEEEENS4_23SM90_TMA_LOAD_MULTICASTENS4_14ComposedLayoutINS4_7SwizzleILi3ELi4ELi3EEENS4_18smem_ptr_flag_bitsILi32EEENSU_INS5_IJNSA_ILi8EEESI_EEENS5_IJSI_SB_EEEEEEEvNS4_8identityENS4_13SM90_TMA_LOADES1C_vS1D_EENS_8epilogue10collective6detail29Sm90TmaWarpSpecializedAdapterINS1H_15DefaultEpilogueISK_SL_SL_NS1G_6thread17LinearCombinationISK_Li1EffLNS1L_9ScaleType4KindE0ELNS_15FloatRoundStyleE2ESK_EENS1_15EpilogueDefaultEEEEEvvEEEEvNT_6ParamsE --------------------------
	.section	.nv.shared._ZN7cutlass13device_kernelINS_4gemm6kernel13GemmUniversalIN4cute5tupleIJiiiiEEENS1_10collective13CollectiveMmaINS1_34MainloopSm90TmaGmmaWarpSpecializedILi9ENS5_IJNS4_1CILi1EEENSA_ILi4EEESB_EEENS1_32KernelTmaWarpSpecializedPingpongEEENS5_IJNSA_ILi64EEENSA_ILi128EEENSA_ILi32EEEEEENS_10tfloat32_tENS5_IJlSB_lEEESK_SL_NS4_8TiledMMAINS4_8MMA_AtomIJNS4_4SM904GMMA30MMA_64x128x8_F32TF32TF32_SS_TNILNSP_7ScaleInE1ELSR_1EEEEEENS4_6LayoutINS5_IJSB_SB_SB_EEENS5_IJNSA_ILi0EEESW_SW_EEEEENS5_IJNS4_10UnderscoreESZ_SZ_EEEEENS4_23SM90_TMA_LOAD_MULTICASTENS4_14ComposedLayoutINS4_7SwizzleILi3ELi4ELi3EEENS4_18smem_ptr_flag_bitsILi32EEENSU_INS5_IJNSA_ILi8EEESI_EEENS5_IJSI_SB_EEEEEEEvNS4_8identityENS4_13SM90_TMA_LOADES1C_vS1D_EENS_8epilogue10collective6detail29Sm90TmaWarpSpecializedAdapterINS1H_15DefaultEpilogueISK_SL_SL_NS1G_6thread17LinearCombinationISK_Li1EffLNS1L_9ScaleType4KindE0ELNS_15FloatRoundStyleE2ESK_EENS1_15EpilogueDefaultEEEEEvvEEEEvNT_6ParamsE,"aw",@nobits
	.sectionflags	@""
	.align	16
	.zero		1024


//--------------------- .nv.shared.reserved.0     --------------------------
	.section	.nv.shared.reserved.0,"aw",@nobits
	.weak		__nv_reservedSMEM_offset_0_alias
	.size		__nv_reservedSMEM_offset_0_alias, 0, 0
	.other		__nv_reservedSMEM_offset_0_alias,@"STO_CUDA_RESERVED_SHARED STV_DEFAULT"
__nv_reservedSMEM_offset_0_alias:
	.zero		0


//--------------------- .nv.global                --------------------------
	.section	.nv.global,"aw",@nobits
.nv.global:
	.type		_ZN40_INTERNAL_6fa064ce_4_k_cu_8aff4370_271314cute1_E,@object
	.size		_ZN40_INTERNAL_6fa064ce_4_k_cu_8aff4370_271314cute1_E,(_ZN40_INTERNAL_6fa064ce_4_k_cu_8aff4370_271314cuda3std3__45__cpo6cbeginE - _ZN40_INTERNAL_6fa064ce_4_k_cu_8aff4370_271314cute1_E)
_ZN40_INTERNAL_6fa064ce_4_k_cu_8aff4370_271314cute1_E:
	.zero		1
	.type		_ZN40_INTERNAL_6fa064ce_4_k_cu_8aff4370_271314cuda3std3__45__cpo6cbeginE,@object
	.size		_ZN40_INTERNAL_6fa064ce_4_k_cu_8aff4370_271314cuda3std3__45__cpo6cbeginE,(_ZN40_INTERNAL_6fa064ce_4_k_cu_8aff4370_271314cuda3std3__48in_placeE - _ZN40_INTERNAL_6fa064ce_4_k_cu_8aff4370_271314cuda3std3__45__cpo6cbeginE)
_ZN40_INTERNAL_6fa064ce_4_k_cu_8aff4370_271314cuda3std3__45__cpo6cbeginE:
	.zero		1
	.type		_ZN40_INTERNAL_6fa064ce_4_k_cu_8aff4370_271314cuda3std3__48in_placeE,@object
	.size		_ZN40_INTERNAL_6fa064ce_4_k_cu_8aff4370_271314cuda3std3__48in_placeE,(_ZN40_INTERNAL_6fa064ce_4_k_cu_8aff4370_271314cuda3std6ranges3__45__cpo9iter_moveE - _ZN40_INTERNAL_6fa064ce_4_k_cu_8aff4370_271314cuda3std3__48in_placeE)
_ZN40_INTERNAL_6fa064ce_4_k_cu_8aff4370_271314cuda3std3__48in_placeE:
	.zero		1
	.type		_ZN40_INTERNAL_6fa064ce_4_k_cu_8aff4370_271314cuda3std6ranges3__45__cpo9iter_moveE,@object
	.size		_ZN40_INTERNAL_6fa064ce_4_k_cu_8aff4370_271314cuda3std6ranges3__45__cpo9iter_moveE,(_ZN40_INTERNAL_6fa064ce_4_k_cu_8aff4370_271314cuda3std3__45__cpo5beginE - _ZN40_INTERNAL_6fa064ce_4_k_cu_8aff4370_271314cuda3std6ranges3__45__cpo9iter_moveE)
_ZN40_INTERNAL_6fa064ce_4_k_cu_8aff4370_271314cuda3std6ranges3__45__cpo9iter_moveE:
	.zero		1
	.type		_ZN40_INTERNAL_6fa064ce_4_k_cu_8aff4370_271314cuda3std3__45__cpo5beginE,@object
	.size		_ZN40_INTERNAL_6fa064ce_4_k_cu_8aff4370_271314cuda3std3__45__cpo5beginE,(_ZN40_INTERNAL_6fa064ce_4_k_cu_8aff4370_271314cuda3std3__442_GLOBAL__N__6fa064ce_4_k_cu_8aff4370_271316ignoreE - _ZN40_INTERNAL_6fa064ce_4_k_cu_8aff4370_271314cuda3std3__45__cpo5beginE)
_ZN40_INTERNAL_6fa064ce_4_k_cu_8aff4370_271314cuda3std3__45__cpo5beginE:
	.zero		1
	.type		_ZN40_INTERNAL_6fa064ce_4_k_cu_8aff4370_271314cuda3std3__442_GLOBAL__N__6fa064ce_4_k_cu_8aff4370_271316ignoreE,@object
	.size		_ZN40_INTERNAL_6fa064ce_4_k_cu_8aff4370_271314cuda3std3__442_GLOBAL__N__6fa064ce_4_k_cu_8aff4370_271316ignoreE,(_ZN40_INTERNAL_6fa064ce_4_k_cu_8aff4370_271314cute7productE - _ZN40_INTERNAL_6fa064ce_4_k_cu_8aff4370_271314cuda3std3__442_GLOBAL__N__6fa064ce_4_k_cu_8aff4370_271316ignoreE)
_ZN40_INTERNAL_6fa064ce_4_k_cu_8aff4370_271314cuda3std3__442_GLOBAL__N__6fa064ce_4_k_cu_8aff4370_271316ignoreE:
	.zero		1
	.type		_ZN40_INTERNAL_6fa064ce_4_k_cu_8aff4370_271314cute7productE,@object
	.size		_ZN40_INTERNAL_6fa064ce_4_k_cu_8aff4370_271314cute7productE,(_ZN40_INTERNAL_6fa064ce_4_k_cu_8aff4370_271314cuda3std3__45__cpo3endE - _ZN40_INTERNAL_6fa064ce_4_k_cu_8aff4370_271314cute7productE)
_ZN40_INTERNAL_6fa064ce_4_k_cu_8aff4370_271314cute7productE:
	.zero		1
	.type		_ZN40_INTERNAL_6fa064ce_4_k_cu_8aff4370_271314cuda3std3__45__cpo3endE,@object
	.size		_ZN40_INTERNAL_6fa064ce_4_k_cu_8aff4370_271314cuda3std3__45__cpo3endE,(_ZN40_INTERNAL_6fa064ce_4_k_cu_8aff4370_271314cuda3std3__419piecewise_constructE - _ZN40_INTERNAL_6fa064ce_4_k_cu_8aff4370_271314cuda3std3__45__cpo3endE)
_ZN40_INTERNAL_6fa064ce_4_k_cu_8aff4370_271314cuda3std3__45__cpo3endE:
	.zero		1
	.type		_ZN40_INTERNAL_6fa064ce_4_k_cu_8aff4370_271314cuda3std3__419piecewise_constructE,@object
	.size		_ZN40_INTERNAL_6fa064ce_4_k_cu_8aff4370_271314cuda3std3__419piecewise_constructE,(_ZN40_INTERNAL_6fa064ce_4_k_cu_8aff4370_271314cuda3std3__45__cpo4cendE - _ZN40_INTERNAL_6fa064ce_4_k_cu_8aff4370_271314cuda3std3__419piecewise_constructE)
_ZN40_INTERNAL_6fa064ce_4_k_cu_8aff4370_271314cuda3std3__419piecewise_constructE:
	.zero		1
	.type		_ZN40_INTERNAL_6fa064ce_4_k_cu_8aff4370_271314cuda3std3__45__cpo4cendE,@object
	.size		_ZN40_INTERNAL_6fa064ce_4_k_cu_8aff4370_271314cuda3std3__45__cpo4cendE,(_ZN40_INTERNAL_6fa064ce_4_k_cu_8aff4370_271314cuda3std6ranges3__45__cpo4swapE - _ZN40_INTERNAL_6fa064ce_4_k_cu_8aff4370_271314cuda3std3__45__cpo4cendE)
_ZN40_INTERNAL_6fa064ce_4_k_cu_8aff4370_271314cuda3std3__45__cpo4cendE:
	.zero		1
	.type		_ZN40_INTERNAL_6fa064ce_4_k_cu_8aff4370_271314cuda3std6ranges3__45__cpo4swapE,@object
	.size		_ZN40_INTERNAL_6fa064ce_4_k_cu_8aff4370_271314cuda3std6ranges3__45__cpo4swapE,(.L_8 - _ZN40_INTERNAL_6fa064ce_4_k_cu_8aff4370_271314cuda3std6ranges3__45__cpo4swapE)
_ZN40_INTERNAL_6fa064ce_4_k_cu_8aff4370_271314cuda3std6ranges3__45__cpo4swapE:
	.zero		1
.L_8:


//--------------------- .nv.constant0._ZN7cutlass13device_kernelINS_4gemm6kernel13GemmUniversalIN4cute5tupleIJiiiiEEENS1_10collective13CollectiveMmaINS1_34MainloopSm90TmaGmmaWarpSpecializedILi9ENS5_IJNS4_1CILi1EEENSA_ILi4EEESB_EEENS1_32KernelTmaWarpSpecializedPingpongEEENS5_IJNSA_ILi64EEENSA_ILi128EEENSA_ILi32EEEEEENS_10tfloat32_tENS5_IJlSB_lEEESK_SL_NS4_8TiledMMAINS4_8MMA_AtomIJNS4_4SM904GMMA30MMA_64x128x8_F32TF32TF32_SS_TNILNSP_7ScaleInE1ELSR_1EEEEEENS4_6LayoutINS5_IJSB_SB_SB_EEENS5_IJNSA_ILi0EEESW_SW_EEEEENS5_IJNS4_10UnderscoreESZ_SZ_EEEEENS4_23SM90_TMA_LOAD_MULTICASTENS4_14ComposedLayoutINS4_7SwizzleILi3ELi4ELi3EEENS4_18smem_ptr_flag_bitsILi32EEENSU_INS5_IJNSA_ILi8EEESI_EEENS5_IJSI_SB_EEEEEEEvNS4_8identityENS4_13SM90_TMA_LOADES1C_vS1D_EENS_8epilogue10collective6detail29Sm90TmaWarpSpecializedAdapterINS1H_15DefaultEpilogueISK_SL_SL_NS1G_6thread17LinearCombinationISK_Li1EffLNS1L_9ScaleType4KindE0ELNS_15FloatRoundStyleE2ESK_EENS1_15EpilogueDefaultEEEEEvvEEEEvNT_6ParamsE --------------------------
	.section	.nv.constant0._ZN7cutlass13device_kernelINS_4gemm6kernel13GemmUniversalIN4cute5tupleIJiiiiEEENS1_10collective13CollectiveMmaINS1_34MainloopSm90TmaGmmaWarpSpecializedILi9ENS5_IJNS4_1CILi1EEENSA_ILi4EEESB_EEENS1_32KernelTmaWarpSpecializedPingpongEEENS5_IJNSA_ILi64EEENSA_ILi128EEENSA_ILi32EEEEEENS_10tfloat32_tENS5_IJlSB_lEEESK_SL_NS4_8TiledMMAINS4_8MMA_AtomIJNS4_4SM904GMMA30MMA_64x128x8_F32TF32TF32_SS_TNILNSP_7ScaleInE1ELSR_1EEEEEENS4_6LayoutINS5_IJSB_SB_SB_EEENS5_IJNSA_ILi0EEESW_SW_EEEEENS5_IJNS4_10UnderscoreESZ_SZ_EEEEENS4_23SM90_TMA_LOAD_MULTICASTENS4_14ComposedLayoutINS4_7SwizzleILi3ELi4ELi3EEENS4_18smem_ptr_flag_bitsILi32EEENSU_INS5_IJNSA_ILi8EEESI_EEENS5_IJSI_SB_EEEEEEEvNS4_8identityENS4_13SM90_TMA_LOADES1C_vS1D_EENS_8epilogue10collective6detail29Sm90TmaWarpSpecializedAdapterINS1H_15DefaultEpilogueISK_SL_SL_NS1G_6thread17LinearCombinationISK_Li1EffLNS1L_9ScaleType4KindE0ELNS_15FloatRoundStyleE2ESK_EENS1_15EpilogueDefaultEEEEEvvEEEEvNT_6ParamsE,"a",@progbits
	.sectionflags	@""
	.align	4
.nv.constant0._ZN7cutlass13device_kernelINS_4gemm6kernel13GemmUniversalIN4cute5tupleIJiiiiEEENS1_10collective13CollectiveMmaINS1_34MainloopSm90TmaGmmaWarpSpecializedILi9ENS5_IJNS4_1CILi1EEENSA_ILi4EEESB_EEENS1_32KernelTmaWarpSpecializedPingpongEEENS5_IJNSA_ILi64EEENSA_ILi128EEENSA_ILi32EEEEEENS_10tfloat32_tENS5_IJlSB_lEEESK_SL_NS4_8TiledMMAINS4_8MMA_AtomIJNS4_4SM904GMMA30MMA_64x128x8_F32TF32TF32_SS_TNILNSP_7ScaleInE1ELSR_1EEEEEENS4_6LayoutINS5_IJSB_SB_SB_EEENS5_IJNSA_ILi0EEESW_SW_EEEEENS5_IJNS4_10UnderscoreESZ_SZ_EEEEENS4_23SM90_TMA_LOAD_MULTICASTENS4_14ComposedLayoutINS4_7SwizzleILi3ELi4ELi3EEENS4_18smem_ptr_flag_bitsILi32EEENSU_INS5_IJNSA_ILi8EEESI_EEENS5_IJSI_SB_EEEEEEEvNS4_8identityENS4_13SM90_TMA_LOADES1C_vS1D_EENS_8epilogue10collective6detail29Sm90TmaWarpSpecializedAdapterINS1H_15DefaultEpilogueISK_SL_SL_NS1G_6thread17LinearCombinationISK_Li1EffLNS1L_9ScaleType4KindE0ELNS_15FloatRoundStyleE2ESK_EENS1_15EpilogueDefaultEEEEEvvEEEEvNT_6ParamsE:
	.zero		1664


//--------------------- SYMBOLS --------------------------

	.type		.nv.reservedSmem.offset0,@object
	.size		.nv.reservedSmem.offset0,0x4
	.type		__assertfail,@function
